	.target	sm_90a

	.elftype	@"ET_EXEC"


//--------------------- .note.nv.tkinfo           --------------------------
	.section	.note.nv.tkinfo,"",@"SHT_NOTE"
	.sectionflags	@"SHF_NOTE_NV_TKINFO"
	.tkinfo
        /*0018*/ 	.word	0x00000002
        /*0030*/ 	.string	""
        /*0030*/ 	.string	"ptxas"
        /*0030*/ 	.string	"Cuda compilation tools, release 13.0, V13.0.88"
        /*0030*/ 	.string	"Build cuda_13.0.r13.0/compiler.36424714_0"
        /*0030*/ 	.string	"-v  -suppress-debug-info  -lineinfo  -arch sm_90a "



//--------------------- .note.nv.cuinfo           --------------------------
	.section	.note.nv.cuinfo,"",@"SHT_NOTE"
	.sectionflags	@"SHF_NOTE_NV_CUINFO"
        /*0018*/ 	.short	0x0002
        /*001a*/ 	.short	0x005a
        /*001c*/ 	.short	0x0082
	.zero		2


//--------------------- .nv.info                  --------------------------
	.section	.nv.info,"",@"SHT_CUDA_INFO"
	.align	4


	//----- nvinfo : EIATTR_REGCOUNT
	.align		4
        /*0000*/ 	.byte	0x04, 0x2f
        /*0002*/ 	.short	(.L_1 - .L_0)
	.align		4
.L_0:
        /*0004*/ 	.word	index@(matmul_kernel)
        /*0008*/ 	.word	0x000000fe


	//----- nvinfo : EIATTR_FRAME_SIZE
	.align		4
.L_1:
        /*000c*/ 	.byte	0x04, 0x11
        /*000e*/ 	.short	(.L_3 - .L_2)
	.align		4
.L_2:
        /*0010*/ 	.word	index@(matmul_kernel)
        /*0014*/ 	.word	0x00000000


	//----- nvinfo : EIATTR_MIN_STACK_SIZE
	.align		4
.L_3:
        /*0018*/ 	.byte	0x04, 0x12
        /*001a*/ 	.short	(.L_5 - .L_4)
	.align		4
.L_4:
        /*001c*/ 	.word	index@(matmul_kernel)
        /*0020*/ 	.word	0x00000000
.L_5:


//--------------------- .nv.compat                --------------------------
	.section	.nv.compat,"",@"SHT_CUDA_COMPAT_INFO"
	.align	4
        /*0000*/ 	.byte	0x02, 0x09, 0x01, 0x00, 0x02, 0x02, 0x04, 0x00, 0x02, 0x05, 0x05, 0x00, 0x03, 0x07, 0x01, 0x01
        /*0010*/ 	.byte	0x02, 0x03, 0x00, 0x00, 0x02, 0x06, 0x01, 0x00, 0x04, 0x0b, 0x08, 0x00, 0x00, 0x00, 0x00, 0x00
        /*0020*/ 	.byte	0x00, 0x00, 0x00, 0x00


//--------------------- .nv.info.matmul_kernel    --------------------------
	.section	.nv.info.matmul_kernel,"",@"SHT_CUDA_INFO"
	.sectionflags	@""
	.align	4


	//----- nvinfo : EIATTR_CUDA_API_VERSION
	.align		4
        /*0000*/ 	.byte	0x04, 0x37
        /*0002*/ 	.short	(.L_7 - .L_6)
.L_6:
        /*0004*/ 	.word	0x00000082


	//----- nvinfo : EIATTR_KPARAM_INFO
	.align		4
.L_7:
        /*0008*/ 	.byte	0x04, 0x17
        /*000a*/ 	.short	(.L_9 - .L_8)
.L_8:
        /*000c*/ 	.word	0x00000000
        /*0010*/ 	.short	0x000d
        /*0012*/ 	.short	0x0048
        /*0014*/ 	.byte	0x00, 0xf4, 0x21, 0x00


	//----- nvinfo : EIATTR_KPARAM_INFO
	.align		4
.L_9:
        /*0018*/ 	.byte	0x04, 0x17
        /*001a*/ 	.short	(.L_11 - .L_10)
.L_10:
        /*001c*/ 	.word	0x00000000
        /*0020*/ 	.short	0x000c
        /*0022*/ 	.short	0x0040
        /*0024*/ 	.byte	0x00, 0xf4, 0x21, 0x00


	//----- nvinfo : EIATTR_KPARAM_INFO
	.align		4
.L_11:
        /*0028*/ 	.byte	0x04, 0x17
        /*002a*/ 	.short	(.L_13 - .L_12)
.L_12:
        /*002c*/ 	.word	0x00000000
        /*0030*/ 	.short	0x000b
        /*0032*/ 	.short	0x0038
        /*0034*/ 	.byte	0x00, 0xf0, 0x11, 0x00


	//----- nvinfo : EIATTR_KPARAM_INFO
	.align		4
.L_13:
        /*0038*/ 	.byte	0x04, 0x17
        /*003a*/ 	.short	(.L_15 - .L_14)
.L_14:
        /*003c*/ 	.word	0x00000000
        /*0040*/ 	.short	0x000a
        /*0042*/ 	.short	0x0034
        /*0044*/ 	.byte	0x00, 0xf0, 0x11, 0x00


	//----- nvinfo : EIATTR_KPARAM_INFO
	.align		4
.L_15:
        /*0048*/ 	.byte	0x04, 0x17
        /*004a*/ 	.short	(.L_17 - .L_16)
.L_16:
        /*004c*/ 	.word	0x00000000
        /*0050*/ 	.short	0x0009
        /*0052*/ 	.short	0x0030
        /*0054*/ 	.byte	0x00, 0xf0, 0x11, 0x00


	//----- nvinfo : EIATTR_KPARAM_INFO
	.align		4
.L_17:
        /*0058*/ 	.byte	0x04, 0x17
        /*005a*/ 	.short	(.L_19 - .L_18)
.L_18:
        /*005c*/ 	.word	0x00000000
        /*0060*/ 	.short	0x0008
        /*0062*/ 	.short	0x002c
        /*0064*/ 	.byte	0x00, 0xf0, 0x11, 0x00


	//----- nvinfo : EIATTR_KPARAM_INFO
	.align		4
.L_19:
        /*0068*/ 	.byte	0x04, 0x17
        /*006a*/ 	.short	(.L_21 - .L_20)
.L_20:
        /*006c*/ 	.word	0x00000000
        /*0070*/ 	.short	0x0007
        /*0072*/ 	.short	0x0028
        /*0074*/ 	.byte	0x00, 0xf0, 0x11, 0x00


	//----- nvinfo : EIATTR_KPARAM_INFO
	.align		4
.L_21:
        /*0078*/ 	.byte	0x04, 0x17
        /*007a*/ 	.short	(.L_23 - .L_22)
.L_22:
        /*007c*/ 	.word	0x00000000
        /*0080*/ 	.short	0x0006
        /*0082*/ 	.short	0x0024
        /*0084*/ 	.byte	0x00, 0xf0, 0x11, 0x00


	//----- nvinfo : EIATTR_KPARAM_INFO
	.align		4
.L_23:
        /*0088*/ 	.byte	0x04, 0x17
        /*008a*/ 	.short	(.L_25 - .L_24)
.L_24:
        /*008c*/ 	.word	0x00000000
        /*0090*/ 	.short	0x0005
        /*0092*/ 	.short	0x0020
        /*0094*/ 	.byte	0x00, 0xf0, 0x11, 0x00


	//----- nvinfo : EIATTR_KPARAM_INFO
	.align		4
.L_25:
        /*0098*/ 	.byte	0x04, 0x17
        /*009a*/ 	.short	(.L_27 - .L_26)
.L_26:
        /*009c*/ 	.word	0x00000000
        /*00a0*/ 	.short	0x0004
        /*00a2*/ 	.short	0x001c
        /*00a4*/ 	.byte	0x00, 0xf0, 0x11, 0x00


	//----- nvinfo : EIATTR_KPARAM_INFO
	.align		4
.L_27:
        /*00a8*/ 	.byte	0x04, 0x17
        /*00aa*/ 	.short	(.L_29 - .L_28)
.L_28:
        /*00ac*/ 	.word	0x00000000
        /*00b0*/ 	.short	0x0003
        /*00b2*/ 	.short	0x0018
        /*00b4*/ 	.byte	0x00, 0xf0, 0x11, 0x00


	//----- nvinfo : EIATTR_KPARAM_INFO
	.align		4
.L_29:
        /*00b8*/ 	.byte	0x04, 0x17
        /*00ba*/ 	.short	(.L_31 - .L_30)
.L_30:
        /*00bc*/ 	.word	0x00000000
        /*00c0*/ 	.short	0x0002
        /*00c2*/ 	.short	0x0010
        /*00c4*/ 	.byte	0x00, 0xf4, 0x21, 0x00


	//----- nvinfo : EIATTR_KPARAM_INFO
	.align		4
.L_31:
        /*00c8*/ 	.byte	0x04, 0x17
        /*00ca*/ 	.short	(.L_33 - .L_32)
.L_32:
        /*00cc*/ 	.word	0x00000000
        /*00d0*/ 	.short	0x0001
        /*00d2*/ 	.short	0x0008
        /*00d4*/ 	.byte	0x00, 0xf4, 0x21, 0x00


	//----- nvinfo : EIATTR_KPARAM_INFO
	.align		4
.L_33:
        /*00d8*/ 	.byte	0x04, 0x17
        /*00da*/ 	.short	(.L_35 - .L_34)
.L_34:
        /*00dc*/ 	.word	0x00000000
        /*00e0*/ 	.short	0x0000
        /*00e2*/ 	.short	0x0000
        /*00e4*/ 	.byte	0x00, 0xf4, 0x21, 0x00


	//----- nvinfo : EIATTR_SPARSE_MMA_MASK
	.align		4
.L_35:
        /*00e8*/ 	.byte	0x03, 0x50
        /*00ea*/ 	.short	0x0000


	//----- nvinfo : EIATTR_MAXREG_COUNT
	.align		4
        /*00ec*/ 	.byte	0x03, 0x1b
        /*00ee*/ 	.short	0x00ff


	//----- nvinfo : EIATTR_NUM_BARRIERS
	.align		4
        /*00f0*/ 	.byte	0x02, 0x4c
        /*00f2*/ 	.byte	0x01
	.zero		1


	//----- nvinfo : EIATTR_MERCURY_ISA_VERSION
	.align		4
        /*00f4*/ 	.byte	0x03, 0x5f
        /*00f6*/ 	.short	0x0101


	//----- nvinfo : EIATTR_EXIT_INSTR_OFFSETS
	.align		4
        /*00f8*/ 	.byte	0x04, 0x1c
        /*00fa*/ 	.short	(.L_37 - .L_36)


	//   ....[0]....
.L_36:
        /*00fc*/ 	.word	0x00007930


	//   ....[1]....
        /*0100*/ 	.word	0x00007950


	//----- nvinfo : EIATTR_REQNTID
	.align		4
.L_37:
        /*0104*/ 	.byte	0x04, 0x10
        /*0106*/ 	.short	(.L_39 - .L_38)
.L_38:
        /*0108*/ 	.word	0x00000100
        /*010c*/ 	.word	0x00000001
        /*0110*/ 	.word	0x00000001


	//----- nvinfo : EIATTR_CBANK_PARAM_SIZE
	.align		4
.L_39:
        /*0114*/ 	.byte	0x03, 0x19
        /*0116*/ 	.short	0x0050


	//----- nvinfo : EIATTR_PARAM_CBANK
	.align		4
        /*0118*/ 	.byte	0x04, 0x0a
        /*011a*/ 	.short	(.L_41 - .L_40)
	.align		4
.L_40:
        /*011c*/ 	.word	index@(.nv.constant0.matmul_kernel)
        /*0120*/ 	.short	0x0210
        /*0122*/ 	.short	0x0050


	//----- nvinfo : EIATTR_SW_WAR
	.align		4
.L_41:
        /*0124*/ 	.byte	0x04, 0x36
        /*0126*/ 	.short	(.L_43 - .L_42)
.L_42:
        /*0128*/ 	.word	0x00000008
.L_43:


//--------------------- .nv.callgraph             --------------------------
	.section	.nv.callgraph,"",@"SHT_CUDA_CALLGRAPH"
	.align	4
	.sectionentsize	8
	.align		4
        /*0000*/ 	.word	0x00000000
	.align		4
        /*0004*/ 	.word	0xffffffff
	.align		4
        /*0008*/ 	.word	0x00000000
	.align		4
        /*000c*/ 	.word	0xfffffffe
	.align		4
        /*0010*/ 	.word	0x00000000
	.align		4
        /*0014*/ 	.word	0xfffffffd
	.align		4
        /*0018*/ 	.word	0x00000000
	.align		4
        /*001c*/ 	.word	0xfffffffc


//--------------------- .text.matmul_kernel       --------------------------
	.section	.text.matmul_kernel,"ax",@progbits
	.align	128
        .global         matmul_kernel
        .type           matmul_kernel,@function
        .size           matmul_kernel,(.L_x_3 - matmul_kernel)
        .other          matmul_kernel,@"STO_CUDA_ENTRY STV_DEFAULT"
matmul_kernel:
.text.matmul_kernel:
[----:B------:R-:W-:Y:S08]  /*0000*/  LDC R1, c[0x0][0x28] ;  /* 0x00000a00ff017b82 */ /* 0x000ff00000000800 */
[----:B------:R-:W1:Y:S01]  /*0010*/  LDC.64 R198, c[0x0][0x228] ;  /* 0x00008a00ffc67b82 */ /* 0x000e620000000a00 */
[----:B------:R-:W2:Y:S01]  /*0020*/  S2R R5, SR_CTAID.X ;  /* 0x0000000000057919 */ /* 0x000ea20000002500 */
[----:B------:R-:W-:Y:S01]  /*0030*/  ULDC.64 UR8, c[0x0][0x210] ;  /* 0x0000840000087ab9 */ /* 0x000fe20000000a00 */
[----:B------:R-:W-:Y:S01]  /*0040*/  ULDC UR4, c[0x0][0x240] ;  /* 0x0000900000047ab9 */ /* 0x000fe20000000800 */
[----:B------:R-:W-:Y:S01]  /*0050*/  ULDC.64 UR10, c[0x0][0x218] ;  /* 0x00008600000a7ab9 */ /* 0x000fe20000000a00 */
[----:B------:R-:W3:Y:S01]  /*0060*/  S2R R106, SR_TID.X ;  /* 0x00000000006a7919 */ /* 0x000ee20000002100 */
[----:B------:R-:W-:-:S02]  /*0070*/  ULDC.64 UR14, c[0x0][0x208] ;  /* 0x00008200000e7ab9 */ /* 0x000fc40000000a00 */
[----:B------:R-:W4:Y:S08]  /*0080*/  LDC.64 R120, c[0x0][0x230] ;  /* 0x00008c00ff787b82 */ /* 0x000f300000000a00 */
[----:B------:R-:W5:Y:S01]  /*0090*/  LDC.64 R96, c[0x0][0x238] ;  /* 0x00008e00ff607b82 */ /* 0x000f620000000a00 */
[----:B-1----:R-:W-:-:S07]  /*00a0*/  VIADD R0, R199, 0xff ;  /* 0x000000ffc7007836 */ /* 0x002fce0000000000 */
[----:B------:R-:W1:Y:S01]  /*00b0*/  S2UR UR7, SR_CgaCtaId ;  /* 0x00000000000779c3 */ /* 0x000e620000008800 */
[----:B------:R-:W-:Y:S01]  /*00c0*/  SHF.R.S32.HI R3, RZ, 0x1f, R0 ;  /* 0x0000001fff037819 */ /* 0x000fe20000011400 */
[----:B----4-:R-:W-:-:S03]  /*00d0*/  VIADD R107, R120, 0x1f ;  /* 0x0000001f786b7836 */ /* 0x010fc60000000000 */
[----:B------:R-:W-:Y:S01]  /*00e0*/  LEA.HI R3, R3, R0, RZ, 0x8 ;  /* 0x0000000003037211 */ /* 0x000fe200078f40ff */
[----:B------:R-:W-:Y:S01]  /*00f0*/  VIADD R144, R120, 0xffffffe0 ;  /* 0xffffffe078907836 */ /* 0x000fe20000000000 */
[----:B--2---:R-:W-:Y:S02]  /*0100*/  IABS R8, R5 ;  /* 0x0000000500087213 */ /* 0x004fe40000000000 */
[----:B------:R-:W-:-:S05]  /*0110*/  SHF.R.S32.HI R3, RZ, 0x8, R3 ;  /* 0x00000008ff037819 */ /* 0x000fca0000011403 */
[----:B------:R-:W-:-:S05]  /*0120*/  IMAD.SHL.U32 R4, R3, 0x8, RZ ;  /* 0x0000000803047824 */ /* 0x000fca00078e00ff */
[-C--:B------:R-:W-:Y:S02]  /*0130*/  IABS R7, R4.reuse ;  /* 0x0000000400077213 */ /* 0x080fe40000000000 */
[----:B------:R-:W-:Y:S02]  /*0140*/  IABS R10, R4 ;  /* 0x00000004000a7213 */ /* 0x000fe40000000000 */
[----:B------:R-:W2:Y:S08]  /*0150*/  I2F.RP R0, R7 ;  /* 0x0000000700007306 */ /* 0x000eb00000209400 */
[----:B--2---:R-:W2:Y:S02]  /*0160*/  MUFU.RCP R0, R0 ;  /* 0x0000000000007308 */ /* 0x004ea40000001000 */
[----:B--2---:R-:W-:-:S02]  /*0170*/  VIADD R2, R0, 0xffffffe ;  /* 0x0ffffffe00027836 */ /* 0x004fc40000000000 */
[----:B------:R-:W-:-:S04]  /*0180*/  IMAD.MOV R0, RZ, RZ, -R10 ;  /* 0x000000ffff007224 */ /* 0x000fc800078e0a0a */
[----:B------:R2:W4:Y:S01]  /*0190*/  F2I.FTZ.U32.TRUNC.NTZ R3, R2 ;  /* 0x0000000200037305 */ /* 0x000522000021f000 */
[----:B---3--:R-:W-:Y:S02]  /*01a0*/  IMAD.SHL.U32 R10, R106, 0x20, RZ ;  /* 0x000000206a0a7824 */ /* 0x008fe400078e00ff */
[----:B--2---:R-:W-:Y:S02]  /*01b0*/  IMAD.MOV.U32 R2, RZ, RZ, RZ ;  /* 0x000000ffff027224 */ /* 0x004fe400078e00ff */
[----:B----4-:R-:W-:-:S04]  /*01c0*/  IMAD.MOV R6, RZ, RZ, -R3 ;  /* 0x000000ffff067224 */ /* 0x010fc800078e0a03 */
[----:B------:R-:W-:Y:S02]  /*01d0*/  IMAD R9, R6, R7, RZ ;  /* 0x0000000706097224 */ /* 0x000fe400078e02ff */
[----:B------:R-:W-:Y:S01]  /*01e0*/  IMAD.MOV.U32 R6, RZ, RZ, R8 ;  /* 0x000000ffff067224 */ /* 0x000fe200078e0008 */
[----:B------:R-:W-:Y:S01]  /*01f0*/  IABS R8, R198 ;  /* 0x000000c600087213 */ /* 0x000fe20000000000 */
[----:B------:R-:W-:-:S06]  /*0200*/  IMAD.HI.U32 R3, R3, R9, R2 ;  /* 0x0000000903037227 */ /* 0x000fcc00078e0002 */
[----:B------:R-:W-:-:S04]  /*0210*/  IMAD.HI.U32 R3, R3, R6, RZ ;  /* 0x0000000603037227 */ /* 0x000fc800078e00ff */
[----:B------:R-:W-:-:S05]  /*0220*/  IMAD R0, R3, R0, R6 ;  /* 0x0000000003007224 */ /* 0x000fca00078e0206 */
[----:B------:R-:W-:-:S13]  /*0230*/  ISETP.GT.U32.AND P1, PT, R7, R0, PT ;  /* 0x000000000700720c */ /* 0x000fda0003f24070 */
[----:B------:R-:W-:Y:S02]  /*0240*/  @!P1 IMAD.IADD R0, R0, 0x1, -R7 ;  /* 0x0000000100009824 */ /* 0x000fe400078e0a07 */
[----:B------:R-:W-:Y:S01]  /*0250*/  @!P1 VIADD R3, R3, 0x1 ;  /* 0x0000000103039836 */ /* 0x000fe20000000000 */
[----:B------:R-:W-:Y:S02]  /*0260*/  ISETP.NE.AND P1, PT, R4, RZ, PT ;  /* 0x000000ff0400720c */ /* 0x000fe40003f25270 */
[----:B------:R-:W-:Y:S02]  /*0270*/  ISETP.GE.U32.AND P0, PT, R0, R7, PT ;  /* 0x000000070000720c */ /* 0x000fe40003f06070 */
[----:B------:R-:W-:-:S04]  /*0280*/  LOP3.LUT R0, R5, R4, RZ, 0x3c, !PT ;  /* 0x0000000405007212 */ /* 0x000fc800078e3cff */
[----:B------:R-:W-:Y:S01]  /*0290*/  ISETP.GE.AND P2, PT, R0, RZ, PT ;  /* 0x000000ff0000720c */ /* 0x000fe20003f46270 */
[----:B------:R-:W-:-:S06]  /*02a0*/  VIADD R0, R198, 0x3f ;  /* 0x0000003fc6007836 */ /* 0x000fcc0000000000 */
[----:B------:R-:W-:-:S04]  /*02b0*/  @P0 VIADD R3, R3, 0x1 ;  /* 0x0000000103030836 */ /* 0x000fc80000000000 */
[----:B------:R-:W-:Y:S01]  /*02c0*/  IMAD.MOV.U32 R2, RZ, RZ, R3 ;  /* 0x000000ffff027224 */ /* 0x000fe200078e0003 */
[----:B------:R-:W-:-:S03]  /*02d0*/  SHF.R.S32.HI R3, RZ, 0x1f, R0 ;  /* 0x0000001fff037819 */ /* 0x000fc60000011400 */
[----:B------:R-:W-:Y:S01]  /*02e0*/  @!P2 IMAD.MOV R2, RZ, RZ, -R2 ;  /* 0x000000ffff02a224 */ /* 0x000fe200078e0a02 */
[----:B------:R-:W-:Y:S02]  /*02f0*/  @!P1 LOP3.LUT R2, RZ, R4, RZ, 0x33, !PT ;  /* 0x00000004ff029212 */ /* 0x000fe400078e33ff */
[----:B------:R-:W-:-:S03]  /*0300*/  LEA.HI R3, R3, R0, RZ, 0x6 ;  /* 0x0000000003037211 */ /* 0x000fc600078f30ff */
[----:B------:R-:W-:Y:S02]  /*0310*/  IMAD.SHL.U32 R18, R2, 0x8, RZ ;  /* 0x0000000802127824 */ /* 0x000fe400078e00ff */
[----:B------:R-:W-:-:S03]  /*0320*/  IMAD.MOV R2, RZ, RZ, -R2 ;  /* 0x000000ffff027224 */ /* 0x000fc600078e0a02 */
[----:B------:R-:W-:Y:S01]  /*0330*/  LEA.HI.SX32 R3, R3, -R18, 0x1a ;  /* 0x8000001203037211 */ /* 0x000fe200078fd2ff */
[----:B------:R-:W-:-:S03]  /*0340*/  IMAD R19, R4, R2, R5 ;  /* 0x0000000204137224 */ /* 0x000fc600078e0205 */
[----:B------:R-:W-:Y:S02]  /*0350*/  VIMNMX R20, R3, 0x8, PT ;  /* 0x0000000803147848 */ /* 0x000fe40003fe0100 */
[----:B------:R-:W-:Y:S02]  /*0360*/  IABS R7, R19 ;  /* 0x0000001300077213 */ /* 0x000fe40000000000 */
[-C--:B------:R-:W-:Y:S02]  /*0370*/  IABS R9, R20.reuse ;  /* 0x0000001400097213 */ /* 0x080fe40000000000 */
[----:B------:R-:W-:Y:S02]  /*0380*/  IABS R4, R20 ;  /* 0x0000001400047213 */ /* 0x000fe40000000000 */
[----:B------:R-:W2:Y:S08]  /*0390*/  I2F.RP R0, R9 ;  /* 0x0000000900007306 */ /* 0x000eb00000209400 */
[----:B--2---:R-:W2:Y:S02]  /*03a0*/  MUFU.RCP R0, R0 ;  /* 0x0000000000007308 */ /* 0x004ea40000001000 */
[----:B--2---:R-:W-:-:S02]  /*03b0*/  VIADD R3, R0, 0xffffffe ;  /* 0x0ffffffe00037836 */ /* 0x004fc40000000000 */
[----:B------:R-:W-:-:S04]  /*03c0*/  IMAD.MOV R0, RZ, RZ, -R4 ;  /* 0x000000ffff007224 */ /* 0x000fc800078e0a04 */
[----:B------:R-:W2:Y:S02]  /*03d0*/  F2I.FTZ.U32.TRUNC.NTZ R3, R3 ;  /* 0x0000000300037305 */ /* 0x000ea4000021f000 */
[----:B--2---:R-:W-:-:S04]  /*03e0*/  IMAD.MOV R6, RZ, RZ, -R3 ;  /* 0x000000ffff067224 */ /* 0x004fc800078e0a03 */
[----:B------:R-:W-:Y:S01]  /*03f0*/  IMAD.MOV.U32 R2, RZ, RZ, R6 ;  /* 0x000000ffff027224 */ /* 0x000fe200078e0006 */
[----:B------:R-:W-:-:S03]  /*0400*/  IABS R6, R199 ;  /* 0x000000c700067213 */ /* 0x000fc60000000000 */
[----:B------:R-:W-:Y:S01]  /*0410*/  IMAD R5, R2, R9, RZ ;  /* 0x0000000902057224 */ /* 0x000fe200078e02ff */
[----:B------:R-:W2:Y:S01]  /*0420*/  I2F.RP R4, R6 ;  /* 0x0000000600047306 */ /* 0x000ea20000209400 */
[----:B------:R-:W-:-:S04]  /*0430*/  IMAD.MOV.U32 R2, RZ, RZ, RZ ;  /* 0x000000ffff027224 */ /* 0x000fc800078e00ff */
[----:B------:R-:W-:Y:S01]  /*0440*/  IMAD.HI.U32 R2, R3, R5, R2 ;  /* 0x0000000503027227 */ /* 0x000fe200078e0002 */
[----:B------:R-:W-:-:S03]  /*0450*/  LOP3.LUT R3, R19, R20, RZ, 0x3c, !PT ;  /* 0x0000001413037212 */ /* 0x000fc600078e3cff */
[----:B------:R-:W-:Y:S01]  /*0460*/  IMAD.SHL.U32 R5, R106, 0x200, RZ ;  /* 0x000002006a057824 */ /* 0x000fe200078e00ff */
[----:B------:R-:W-:Y:S01]  /*0470*/  ISETP.GE.AND P2, PT, R3, RZ, PT ;  /* 0x000000ff0300720c */ /* 0x000fe20003f46270 */
[----:B------:R-:W-:-:S04]  /*0480*/  IMAD.HI.U32 R2, R2, R7, RZ ;  /* 0x0000000702027227 */ /* 0x000fc800078e00ff */
[----:B------:R-:W-:Y:S01]  /*0490*/  IMAD R0, R2, R0, R7 ;  /* 0x0000000002007224 */ /* 0x000fe200078e0207 */
[----:B--2---:R-:W2:Y:S01]  /*04a0*/  MUFU.RCP R4, R4 ;  /* 0x0000000400047308 */ /* 0x004ea20000001000 */
[----:B------:R-:W-:-:S03]  /*04b0*/  IMAD.SHL.U32 R3, R106, 0x4, RZ ;  /* 0x000000046a037824 */ /* 0x000fc600078e00ff */
[----:B------:R-:W-:-:S04]  /*04c0*/  ISETP.GT.U32.AND P1, PT, R9, R0, PT ;  /* 0x000000000900720c */ /* 0x000fc80003f24070 */
[----:B------:R-:W3:Y:S09]  /*04d0*/  I2F.RP R7, R8 ;  /* 0x0000000800077306 */ /* 0x000ef20000209400 */
[----:B------:R-:W-:Y:S02]  /*04e0*/  @!P1 IMAD.IADD R0, R0, 0x1, -R9 ;  /* 0x0000000100009824 */ /* 0x000fe400078e0a09 */
[----:B------:R-:W-:Y:S01]  /*04f0*/  @!P1 VIADD R2, R2, 0x1 ;  /* 0x0000000102029836 */ /* 0x000fe20000000000 */
[----:B------:R-:W-:Y:S01]  /*0500*/  ISETP.NE.AND P1, PT, R20, RZ, PT ;  /* 0x000000ff1400720c */ /* 0x000fe20003f25270 */
[----:B--2---:R-:W-:Y:S01]  /*0510*/  VIADD R4, R4, 0xffffffe ;  /* 0x0ffffffe04047836 */ /* 0x004fe20000000000 */
[----:B------:R-:W-:Y:S01]  /*0520*/  ISETP.GE.U32.AND P0, PT, R0, R9, PT ;  /* 0x000000090000720c */ /* 0x000fe20003f06070 */
[----:B---3--:R-:W2:Y:S01]  /*0530*/  MUFU.RCP R7, R7 ;  /* 0x0000000700077308 */ /* 0x008ea20000001000 */
[C---:B------:R-:W-:Y:S01]  /*0540*/  IMAD.SHL.U32 R9, R106.reuse, 0x8, RZ ;  /* 0x000000086a097824 */ /* 0x040fe200078e00ff */
[----:B------:R-:W-:-:S04]  /*0550*/  LOP3.LUT R0, R106, 0xe0, RZ, 0xc0, !PT ;  /* 0x000000e06a007812 */ /* 0x000fc800078ec0ff */
[----:B------:R-:W-:Y:S02]  /*0560*/  LOP3.LUT R12, R9, 0x300, RZ, 0xc0, !PT ;  /* 0x00000300090c7812 */ /* 0x000fe400078ec0ff */
[----:B------:R-:W-:Y:S02]  /*0570*/  LOP3.LUT R9, R5, 0x3000, RZ, 0xc0, !PT ;  /* 0x0000300005097812 */ /* 0x000fe400078ec0ff */
[----:B------:R3:W4:Y:S01]  /*0580*/  F2I.FTZ.U32.TRUNC.NTZ R5, R4 ;  /* 0x0000000400057305 */ /* 0x000722000021f000 */
[----:B------:R-:W-:Y:S01]  /*0590*/  SHF.R.U32.HI R0, RZ, 0x1, R0 ;  /* 0x00000001ff007819 */ /* 0x000fe20000011600 */
[----:B------:R-:W-:Y:S01]  /*05a0*/  @P0 VIADD R2, R2, 0x1 ;  /* 0x0000000102020836 */ /* 0x000fe20000000000 */
[----:B------:R-:W-:Y:S01]  /*05b0*/  LOP3.LUT R16, R9, 0x60, R10, 0xf8, !PT ;  /* 0x0000006009107812 */ /* 0x000fe200078ef80a */
[----:B------:R-:W-:Y:S01]  /*05c0*/  IMAD.SHL.U32 R10, R106, 0x10, RZ ;  /* 0x000000106a0a7824 */ /* 0x000fe200078e00ff */
[----:B------:R-:W-:Y:S01]  /*05d0*/  SHF.R.U32.HI R9, RZ, 0x5, R106 ;  /* 0x00000005ff097819 */ /* 0x000fe2000001166a */
[----:B------:R-:W-:Y:S01]  /*05e0*/  IMAD.MOV.U32 R22, RZ, RZ, R2 ;  /* 0x000000ffff167224 */ /* 0x000fe200078e0002 */
[--C-:B------:R-:W-:Y:S01]  /*05f0*/  LOP3.LUT R0, R0, 0x3fc, R3.reuse, 0x78, !PT ;  /* 0x000003fc00007812 */ /* 0x100fe200078e7803 */
[----:B------:R-:W-:Y:S01]  /*0600*/  IMAD.SHL.U32 R2, R106, 0x800, RZ ;  /* 0x000008006a027824 */ /* 0x000fe200078e00ff */
[----:B------:R-:W-:Y:S01]  /*0610*/  LOP3.LUT R17, R12, 0x70, R3, 0xf8, !PT ;  /* 0x000000700c117812 */ /* 0x000fe200078ef803 */
[----:B------:R-:W-:Y:S01]  /*0620*/  @!P2 IMAD.MOV R22, RZ, RZ, -R22 ;  /* 0x000000ffff16a224 */ /* 0x000fe200078e0a16 */
[----:B------:R-:W-:Y:S01]  /*0630*/  @!P1 LOP3.LUT R22, RZ, R20, RZ, 0x33, !PT ;  /* 0x00000014ff169212 */ /* 0x000fe200078e33ff */
[----:B--2---:R-:W-:Y:S01]  /*0640*/  VIADD R7, R7, 0xffffffe ;  /* 0x0ffffffe07077836 */ /* 0x004fe20000000000 */
[----:B------:R-:W-:Y:S01]  /*0650*/  LOP3.LUT R3, R2, 0x3000, RZ, 0xc0, !PT ;  /* 0x0000300002037812 */ /* 0x000fe200078ec0ff */
[----:B---3--:R-:W-:Y:S01]  /*0660*/  IMAD.SHL.U32 R4, R106, 0x10, RZ ;  /* 0x000000106a047824 */ /* 0x008fe200078e00ff */
[----:B------:R-:W-:Y:S01]  /*0670*/  SGXT.U32 R9, R9, 0x3 ;  /* 0x000000030909781a */ /* 0x000fe20000000000 */
[----:B------:R2:W3:Y:S01]  /*0680*/  F2I.FTZ.U32.TRUNC.NTZ R11, R7 ;  /* 0x00000007000b7305 */ /* 0x0004e2000021f000 */
[----:B------:R-:W-:Y:S01]  /*0690*/  IMAD.SHL.U32 R2, R22, 0x100, RZ ;  /* 0x0000010016027824 */ /* 0x000fe200078e00ff */
[----:B------:R-:W-:Y:S01]  /*06a0*/  LOP3.LUT R12, R106, 0x3f, RZ, 0xc0, !PT ;  /* 0x0000003f6a0c7812 */ /* 0x000fe200078ec0ff */
[----:B----4-:R-:W-:Y:S01]  /*06b0*/  IMAD.MOV R21, RZ, RZ, -R5 ;  /* 0x000000ffff157224 */ /* 0x010fe200078e0a05 */
[----:B------:R-:W-:Y:S01]  /*06c0*/  LOP3.LUT R15, R4, 0x70, RZ, 0xc0, !PT ;  /* 0x00000070040f7812 */ /* 0x000fe200078ec0ff */
[----:B------:R-:W-:Y:S01]  /*06d0*/  IMAD.MOV.U32 R4, RZ, RZ, RZ ;  /* 0x000000ffff047224 */ /* 0x000fe200078e00ff */
[----:B------:R-:W-:-:S02]  /*06e0*/  LOP3.LUT R13, R2, R9, RZ, 0xfc, !PT ;  /* 0x00000009020d7212 */ /* 0x000fc400078efcff */
[----:B------:R-:W-:Y:S01]  /*06f0*/  LOP3.LUT R3, R3, 0x7f0, R10, 0xf8, !PT ;  /* 0x000007f003037812 */ /* 0x000fe200078ef80a */
[----:B--2---:R-:W-:Y:S01]  /*0700*/  IMAD R7, R21, R6, RZ ;  /* 0x0000000615077224 */ /* 0x004fe200078e02ff */
[----:B------:R-:W-:Y:S01]  /*0710*/  LOP3.LUT R24, R13, 0xf8, RZ, 0xfc, !PT ;  /* 0x000000f80d187812 */ /* 0x000fe200078efcff */
[----:B------:R-:W-:Y:S01]  /*0720*/  IMAD R10, R12, 0x80, R15 ;  /* 0x000000800c0a7824 */ /* 0x000fe200078e020f */
[----:B------:R-:W-:Y:S01]  /*0730*/  LOP3.LUT R9, R106, 0xc0, RZ, 0xc0, !PT ;  /* 0x000000c06a097812 */ /* 0x000fe200078ec0ff */
[----:B------:R-:W-:Y:S01]  /*0740*/  IMAD.HI.U32 R14, R5, R7, R4 ;  /* 0x00000007050e7227 */ /* 0x000fe200078e0004 */
[----:B------:R-:W-:Y:S02]  /*0750*/  IABS R21, R24 ;  /* 0x0000001800157213 */ /* 0x000fe40000000000 */
[----:B------:R-:W-:Y:S01]  /*0760*/  LEA.HI R4, R9, R10, RZ, 0x1c ;  /* 0x0000000a09047211 */ /* 0x000fe200078fe0ff */
[----:B---3--:R-:W-:Y:S01]  /*0770*/  IMAD.MOV R7, RZ, RZ, -R11 ;  /* 0x000000ffff077224 */ /* 0x008fe200078e0a0b */
[----:B------:R-:W-:Y:S01]  /*0780*/  LOP3.LUT R5, R16, R17, RZ, 0x3c, !PT ;  /* 0x0000001110057212 */ /* 0x000fe200078e3cff */
[----:B------:R-:W-:Y:S01]  /*0790*/  IMAD.MOV.U32 R10, RZ, RZ, RZ ;  /* 0x000000ffff0a7224 */ /* 0x000fe200078e00ff */
[----:B------:R-:W-:Y:S01]  /*07a0*/  IABS R15, R13 ;  /* 0x0000000d000f7213 */ /* 0x000fe20000000000 */
[----:B------:R-:W-:Y:S01]  /*07b0*/  IMAD.MOV.U32 R9, RZ, RZ, R7 ;  /* 0x000000ffff097224 */ /* 0x000fe200078e0007 */
[C---:B------:R-:W-:Y:S01]  /*07c0*/  LOP3.LUT R25, R13.reuse, 0x8, RZ, 0xfc, !PT ;  /* 0x000000080d197812 */ /* 0x040fe200078efcff */
[----:B------:R-:W-:Y:S01]  /*07d0*/  IMAD.HI.U32 R7, R14, R21, RZ ;  /* 0x000000150e077227 */ /* 0x000fe200078e00ff */
[----:B------:R-:W-:-:S02]  /*07e0*/  LOP3.LUT R26, R13, 0x90, RZ, 0xfc, !PT ;  /* 0x000000900d1a7812 */ /* 0x000fc400078efcff */
[----:B------:R-:W-:Y:S01]  /*07f0*/  IABS R17, R25 ;  /* 0x0000001900117213 */ /* 0x000fe20000000000 */
[----:B------:R-:W-:Y:S01]  /*0800*/  IMAD.MOV R16, RZ, RZ, -R7 ;  /* 0x000000ffff107224 */ /* 0x000fe200078e0a07 */
[----:B------:R-:W-:Y:S01]  /*0810*/  ISETP.GE.AND P2, PT, R25, RZ, PT ;  /* 0x000000ff1900720c */ /* 0x000fe20003f46270 */
[----:B------:R-:W-:Y:S01]  /*0820*/  IMAD R9, R9, R8, RZ ;  /* 0x0000000809097224 */ /* 0x000fe200078e02ff */
[C---:B------:R-:W-:Y:S01]  /*0830*/  LOP3.LUT R28, R13.reuse, 0x98, RZ, 0xfc, !PT ;  /* 0x000000980d1c7812 */ /* 0x040fe200078efcff */
[C---:B------:R-:W-:Y:S01]  /*0840*/  IMAD R21, R6.reuse, R16, R21 ;  /* 0x0000001006157224 */ /* 0x040fe200078e0215 */
[----:B------:R-:W-:Y:S01]  /*0850*/  LOP3.LUT R16, R13, 0x10, RZ, 0xfc, !PT ;  /* 0x000000100d107812 */ /* 0x000fe200078efcff */
[----:B------:R-:W-:Y:S01]  /*0860*/  IMAD.HI.U32 R11, R11, R9, R10 ;  /* 0x000000090b0b7227 */ /* 0x000fe200078e000a */
[----:B------:R-:W-:Y:S02]  /*0870*/  IABS R51, R26 ;  /* 0x0000001a00337213 */ /* 0x000fe40000000000 */
[----:B------:R-:W-:Y:S01]  /*0880*/  ISETP.GT.U32.AND P0, PT, R6, R21, PT ;  /* 0x000000150600720c */ /* 0x000fe20003f04070 */
[----:B------:R-:W-:Y:S01]  /*0890*/  IMAD.HI.U32 R9, R14, R15, RZ ;  /* 0x0000000f0e097227 */ /* 0x000fe200078e00ff */
[----:B------:R-:W-:-:S02]  /*08a0*/  ISETP.GE.AND P6, PT, R16, RZ, PT ;  /* 0x000000ff1000720c */ /* 0x000fc40003fc6270 */
[----:B------:R-:W-:Y:S01]  /*08b0*/  IABS R53, R28 ;  /* 0x0000001c00357213 */ /* 0x000fe20000000000 */
[----:B------:R-:W-:Y:S01]  /*08c0*/  IMAD.MOV R9, RZ, RZ, -R9 ;  /* 0x000000ffff097224 */ /* 0x000fe200078e0a09 */
[C---:B------:R-:W-:Y:S01]  /*08d0*/  LOP3.LUT R30, R13.reuse, 0xa0, RZ, 0xfc, !PT ;  /* 0x000000a00d1e7812 */ /* 0x040fe200078efcff */
[----:B------:R-:W-:Y:S01]  /*08e0*/  IMAD.MOV R7, RZ, RZ, -R22 ;  /* 0x000000ffff077224 */ /* 0x000fe200078e0a16 */
[----:B------:R-:W-:Y:S01]  /*08f0*/  LOP3.LUT R22, R13, 0x48, RZ, 0xfc, !PT ;  /* 0x000000480d167812 */ /* 0x000fe200078efcff */
[----:B------:R-:W-:Y:S01]  /*0900*/  IMAD R9, R6, R9, R15 ;  /* 0x0000000906097224 */ /* 0x000fe200078e020f */
[----:B------:R-:W-:Y:S01]  /*0910*/  IABS R55, R30 ;  /* 0x0000001e00377213 */ /* 0x000fe20000000000 */
[----:B------:R-:W-:Y:S01]  /*0920*/  IMAD.HI.U32 R10, R14, R17, RZ ;  /* 0x000000110e0a7227 */ /* 0x000fe200078e00ff */
[----:B------:R-:W-:Y:S02]  /*0930*/  IABS R35, R22 ;  /* 0x0000001600237213 */ /* 0x000fe40000000000 */
[----:B------:R-:W-:Y:S01]  /*0940*/  ISETP.GT.U32.AND P3, PT, R6, R9, PT ;  /* 0x000000090600720c */ /* 0x000fe20003f64070 */
[----:B------:R-:W-:Y:S01]  /*0950*/  @!P0 IMAD.IADD R21, R21, 0x1, -R6 ;  /* 0x0000000115158824 */ /* 0x000fe200078e0a06 */
[----:B------:R-:W-:Y:S01]  /*0960*/  ISETP.GE.AND P0, PT, R24, RZ, PT ;  /* 0x000000ff1800720c */ /* 0x000fe20003f06270 */
[----:B------:R-:W-:Y:S01]  /*0970*/  IMAD R7, R20, R7, R19 ;  /* 0x0000000714077224 */ /* 0x000fe200078e0213 */
[----:B------:R-:W-:Y:S01]  /*0980*/  IABS R19, R16 ;  /* 0x0000001000137213 */ /* 0x000fe20000000000 */
[----:B------:R-:W-:Y:S01]  /*0990*/  IMAD.MOV R10, RZ, RZ, -R10 ;  /* 0x000000ffff0a7224 */ /* 0x000fe200078e0a0a */
[----:B------:R-:W-:Y:S01]  /*09a0*/  ISETP.GT.U32.AND P1, PT, R6, R21, PT ;  /* 0x000000150600720c */ /* 0x000fe20003f24070 */
[----:B------:R-:W-:Y:S01]  /*09b0*/  IMAD.IADD R7, R18, 0x1, R7 ;  /* 0x0000000112077824 */ /* 0x000fe200078e0207 */
[C---:B------:R-:W-:Y:S01]  /*09c0*/  LOP3.LUT R18, R13.reuse, 0x18, RZ, 0xfc, !PT ;  /* 0x000000180d127812 */ /* 0x040fe200078efcff */
[----:B------:R-:W-:Y:S01]  /*09d0*/  IMAD R17, R6, R10, R17 ;  /* 0x0000000a06117224 */ /* 0x000fe200078e0211 */
[----:B------:R-:W-:Y:S01]  /*09e0*/  LOP3.LUT R16, R13, 0x20, RZ, 0xfc, !PT ;  /* 0x000000200d107812 */ /* 0x000fe200078efcff */
[----:B------:R-:W-:Y:S01]  /*09f0*/  IMAD.HI.U32 R10, R14, R19, RZ ;  /* 0x000000130e0a7227 */ /* 0x000fe200078e00ff */
[----:B------:R-:W-:-:S02]  /*0a00*/  IABS R23, R18 ;  /* 0x0000001200177213 */ /* 0x000fc40000000000 */
[----:B------:R-:W-:Y:S01]  /*0a10*/  ISETP.GT.U32.AND P4, PT, R6, R17, PT ;  /* 0x000000110600720c */ /* 0x000fe20003f84070 */
[----:B------:R-:W-:Y:S01]  /*0a20*/  @!P3 IMAD.IADD R9, R9, 0x1, -R6 ;  /* 0x000000010909b824 */ /* 0x000fe200078e0a06 */
[----:B------:R-:W-:Y:S01]  /*0a30*/  IABS R25, R16 ;  /* 0x0000001000197213 */ /* 0x000fe20000000000 */
[----:B------:R-:W-:Y:S01]  /*0a40*/  IMAD.MOV R10, RZ, RZ, -R10 ;  /* 0x000000ffff0a7224 */ /* 0x000fe200078e0a0a */
[----:B------:R-:W-:Y:S01]  /*0a50*/  ISETP.GE.AND P5, PT, R18, RZ, PT ;  /* 0x000000ff1200720c */ /* 0x000fe20003fa6270 */
[----:B------:R-:W-:Y:S01]  /*0a60*/  IMAD.HI.U32 R15, R14, R23, RZ ;  /* 0x000000170e0f7227 */ /* 0x000fe200078e00ff */
[C---:B------:R-:W-:Y:S02]  /*0a70*/  ISETP.GT.U32.AND P3, PT, R6.reuse, R9, PT ;  /* 0x000000090600720c */ /* 0x040fe40003f64070 */
[----:B------:R-:W-:Y:S01]  /*0a80*/  LOP3.LUT R18, R13, 0x28, RZ, 0xfc, !PT ;  /* 0x000000280d127812 */ /* 0x000fe200078efcff */
[--C-:B------:R-:W-:Y:S01]  /*0a90*/  @!P1 IMAD.IADD R21, R21, 0x1, -R6.reuse ;  /* 0x0000000115159824 */ /* 0x100fe200078e0a06 */
[C---:B------:R-:W-:Y:S01]  /*0aa0*/  LOP3.LUT R20, R13.reuse, 0x30, RZ, 0xfc, !PT ;  /* 0x000000300d147812 */ /* 0x040fe200078efcff */
[C---:B------:R-:W-:Y:S01]  /*0ab0*/  IMAD R19, R6.reuse, R10, R19 ;  /* 0x0000000a06137224 */ /* 0x040fe200078e0213 */
[----:B------:R-:W-:Y:S01]  /*0ac0*/  LOP3.LUT R24, R13, 0x60, RZ, 0xfc, !PT ;  /* 0x000000600d187812 */ /* 0x000fe200078efcff */
[----:B------:R-:W-:Y:S01]  /*0ad0*/  IMAD.MOV R15, RZ, RZ, -R15 ;  /* 0x000000ffff0f7224 */ /* 0x000fe200078e0a0f */
[----:B------:R-:W-:Y:S01]  /*0ae0*/  IABS R29, R20 ;  /* 0x00000014001d7213 */ /* 0x000fe20000000000 */
[----:B------:R-:W-:Y:S01]  /*0af0*/  IMAD.MOV.U32 R10, RZ, RZ, R21 ;  /* 0x000000ffff0a7224 */ /* 0x000fe200078e0015 */
[C---:B------:R-:W-:Y:S01]  /*0b00*/  ISETP.GT.U32.AND P1, PT, R6.reuse, R19, PT ;  /* 0x000000130600720c */ /* 0x040fe20003f24070 */
[----:B------:R-:W-:Y:S01]  /*0b10*/  IMAD R23, R6, R15, R23 ;  /* 0x0000000f06177224 */ /* 0x000fe200078e0217 */
[----:B------:R-:W-:Y:S01]  /*0b20*/  IABS R21, R18 ;  /* 0x0000001200157213 */ /* 0x000fe20000000000 */
[----:B------:R-:W-:Y:S01]  /*0b30*/  @!P4 IMAD.IADD R17, R17, 0x1, -R6 ;  /* 0x000000011111c824 */ /* 0x000fe200078e0a06 */
[----:B------:R-:W-:Y:S01]  /*0b40*/  IABS R37, R24 ;  /* 0x0000001800257213 */ /* 0x000fe20000000000 */
[----:B------:R-:W-:Y:S01]  /*0b50*/  @!P0 IMAD.MOV R10, RZ, RZ, -R10 ;  /* 0x000000ffff0a8224 */ /* 0x000fe200078e0a0a */
[----:B------:R-:W-:Y:S01]  /*0b60*/  ISETP.GE.AND P0, PT, R13, RZ, PT ;  /* 0x000000ff0d00720c */ /* 0x000fe20003f06270 */
[----:B------:R-:W-:Y:S01]  /*0b70*/  IMAD.HI.U32 R15, R14, R25, RZ ;  /* 0x000000190e0f7227 */ /* 0x000fe200078e00ff */
[----:B------:R-:W-:-:S02]  /*0b80*/  ISETP.GT.U32.AND P4, PT, R6, R17, PT ;  /* 0x000000110600720c */ /* 0x000fc40003f84070 */
[----:B------:R-:W-:Y:S01]  /*0b90*/  LOP3.LUT R32, R13, 0xb0, RZ, 0xfc, !PT ;  /* 0x000000b00d207812 */ /* 0x000fe200078efcff */
[--C-:B------:R-:W-:Y:S01]  /*0ba0*/  @!P3 IMAD.IADD R9, R9, 0x1, -R6.reuse ;  /* 0x000000010909b824 */ /* 0x100fe200078e0a06 */
[C---:B------:R-:W-:Y:S01]  /*0bb0*/  ISETP.GT.U32.AND P3, PT, R6.reuse, R23, PT ;  /* 0x000000170600720c */ /* 0x040fe20003f64070 */
[----:B------:R-:W-:Y:S01]  /*0bc0*/  IMAD.MOV R15, RZ, RZ, -R15 ;  /* 0x000000ffff0f7224 */ /* 0x000fe200078e0a0f */
[----:B------:R-:W-:Y:S01]  /*0bd0*/  IABS R59, R32 ;  /* 0x00000020003b7213 */ /* 0x000fe20000000000 */
[--C-:B------:R-:W-:Y:S01]  /*0be0*/  @!P1 IMAD.IADD R19, R19, 0x1, -R6.reuse ;  /* 0x0000000113139824 */ /* 0x100fe200078e0a06 */
[C---:B------:R-:W-:Y:S01]  /*0bf0*/  LOP3.LUT R36, R13.reuse, 0xc0, RZ, 0xfc, !PT ;  /* 0x000000c00d247812 */ /* 0x040fe200078efcff */
[C---:B------:R-:W-:Y:S01]  /*0c00*/  IMAD R25, R6.reuse, R15, R25 ;  /* 0x0000000f06197224 */ /* 0x040fe200078e0219 */
[----:B------:R-:W-:Y:S01]  /*0c10*/  LOP3.LUT R34, R13, 0xb8, RZ, 0xfc, !PT ;  /* 0x000000b80d227812 */ /* 0x000fe200078efcff */
[----:B------:R-:W-:Y:S01]  /*0c20*/  IMAD.MOV.U32 R15, RZ, RZ, R9 ;  /* 0x000000ffff0f7224 */ /* 0x000fe200078e0009 */
[----:B------:R-:W-:Y:S01]  /*0c30*/  ISETP.GT.U32.AND P1, PT, R6, R19, PT ;  /* 0x000000130600720c */ /* 0x000fe20003f24070 */
[--C-:B------:R-:W-:Y:S01]  /*0c40*/  @!P4 IMAD.IADD R17, R17, 0x1, -R6.reuse ;  /* 0x000000011111c824 */ /* 0x100fe200078e0a06 */
[----:B------:R-:W-:Y:S01]  /*0c50*/  ISETP.GE.AND P4, PT, R16, RZ, PT ;  /* 0x000000ff1000720c */ /* 0x000fe20003f86270 */
[----:B------:R-:W-:Y:S01]  /*0c60*/  @!P0 IMAD.MOV R15, RZ, RZ, -R15 ;  /* 0x000000ffff0f8224 */ /* 0x000fe200078e0a0f */
[----:B------:R-:W-:Y:S01]  /*0c70*/  ISETP.GT.U32.AND P0, PT, R6, R25, PT ;  /* 0x000000190600720c */ /* 0x000fe20003f04070 */
[----:B------:R-:W-:Y:S01]  /*0c80*/  @!P3 IMAD.IADD R23, R23, 0x1, -R6 ;  /* 0x000000011717b824 */ /* 0x000fe200078e0a06 */
[----:B------:R-:W-:Y:S01]  /*0c90*/  ISETP.GE.AND P3, PT, R18, RZ, PT ;  /* 0x000000ff1200720c */ /* 0x000fe20003f66270 */
[----:B------:R-:W-:Y:S01]  /*0ca0*/  @!P2 IMAD.MOV R17, RZ, RZ, -R17 ;  /* 0x000000ffff11a224 */ /* 0x000fe200078e0a11 */
[----:B------:R-:W-:Y:S01]  /*0cb0*/  LOP3.LUT R18, R13, 0x38, RZ, 0xfc, !PT ;  /* 0x000000380d127812 */ /* 0x000fe200078efcff */
[----:B------:R-:W-:Y:S01]  /*0cc0*/  IMAD.HI.U32 R9, R14, R21, RZ ;  /* 0x000000150e097227 */ /* 0x000fe200078e00ff */
[----:B------:R-:W-:-:S02]  /*0cd0*/  ISETP.GT.U32.AND P2, PT, R6, R23, PT ;  /* 0x000000170600720c */ /* 0x000fc40003f44070 */
[----:B------:R-:W-:Y:S01]  /*0ce0*/  IABS R27, R18 ;  /* 0x00000012001b7213 */ /* 0x000fe20000000000 */
[----:B------:R-:W-:Y:S01]  /*0cf0*/  IMAD.HI.U32 R16, R14, R29, RZ ;  /* 0x0000001d0e107227 */ /* 0x000fe200078e00ff */
[----:B------:R-:W-:Y:S02]  /*0d00*/  IABS R63, R36 ;  /* 0x00000024003f7213 */ /* 0x000fe40000000000 */
[----:B------:R-:W-:Y:S01]  /*0d10*/  LOP3.LUT R38, R13, 0xc8, RZ, 0xfc, !PT ;  /* 0x000000c80d267812 */ /* 0x000fe200078efcff */
[----:B------:R-:W-:Y:S01]  /*0d20*/  IMAD.MOV R9, RZ, RZ, -R9 ;  /* 0x000000ffff097224 */ /* 0x000fe200078e0a09 */
[----:B------:R-:W-:Y:S01]  /*0d30*/  IABS R61, R34 ;  /* 0x00000022003d7213 */ /* 0x000fe20000000000 */
[----:B------:R-:W-:Y:S01]  /*0d40*/  @!P0 IMAD.IADD R25, R25, 0x1, -R6 ;  /* 0x0000000119198824 */ /* 0x000fe200078e0a06 */
[----:B------:R-:W-:Y:S01]  /*0d50*/  IABS R65, R38 ;  /* 0x0000002600417213 */ /* 0x000fe20000000000 */
[----:B------:R-:W-:Y:S01]  /*0d60*/  IMAD.MOV R16, RZ, RZ, -R16 ;  /* 0x000000ffff107224 */ /* 0x000fe200078e0a10 */
[----:B------:R-:W-:Y:S01]  /*0d70*/  LOP3.LUT R93, R4, 0x50, RZ, 0x3c, !PT ;  /* 0x00000050045d7812 */ /* 0x000fe200078e3cff */
[--C-:B------:R-:W-:Y:S01]  /*0d80*/  @!P1 IMAD.IADD R19, R19, 0x1, -R6.reuse ;  /* 0x0000000113139824 */ /* 0x100fe200078e0a06 */
[C---:B------:R-:W-:Y:S01]  /*0d90*/  ISETP.GT.U32.AND P0, PT, R6.reuse, R25, PT ;  /* 0x000000190600720c */ /* 0x040fe20003f04070 */
[----:B------:R-:W-:Y:S01]  /*0da0*/  IMAD R9, R6, R9, R21 ;  /* 0x0000000906097224 */ /* 0x000fe200078e0215 */
[----:B------:R-:W-:Y:S01]  /*0db0*/  ISETP.GE.AND P1, PT, R20, RZ, PT ;  /* 0x000000ff1400720c */ /* 0x000fe20003f26270 */
[C---:B------:R-:W-:Y:S01]  /*0dc0*/  IMAD R29, R6.reuse, R16, R29 ;  /* 0x00000010061d7224 */ /* 0x040fe200078e021d */
[----:B------:R-:W-:Y:S01]  /*0dd0*/  LOP3.LUT R20, R13, 0x40, RZ, 0xfc, !PT ;  /* 0x000000400d147812 */ /* 0x000fe200078efcff */
[----:B------:R-:W-:Y:S01]  /*0de0*/  @!P2 IMAD.IADD R23, R23, 0x1, -R6 ;  /* 0x000000011717a824 */ /* 0x000fe200078e0a06 */
[----:B------:R-:W-:Y:S01]  /*0df0*/  ISETP.GT.U32.AND P2, PT, R6, R9, PT ;  /* 0x000000090600720c */ /* 0x000fe20003f44070 */
[----:B------:R-:W-:Y:S01]  /*0e00*/  IMAD.MOV.U32 R21, RZ, RZ, R19 ;  /* 0x000000ffff157224 */ /* 0x000fe200078e0013 */
[----:B------:R-:W-:Y:S01]  /*0e10*/  IABS R33, R20 ;  /* 0x0000001400217213 */ /* 0x000fe20000000000 */
[----:B------:R-:W-:Y:S01]  /*0e20*/  IMAD.HI.U32 R16, R14, R27, RZ ;  /* 0x0000001b0e107227 */ /* 0x000fe200078e00ff */
[----:B------:R-:W-:-:S02]  /*0e30*/  LOP3.LUT R94, R4, 0x60, RZ, 0x3c, !PT ;  /* 0x00000060045e7812 */ /* 0x000fc400078e3cff */
[----:B------:R-:W-:Y:S01]  /*0e40*/  LOP3.LUT R95, R4, 0x70, RZ, 0x3c, !PT ;  /* 0x00000070045f7812 */ /* 0x000fe200078e3cff */
[----:B------:R-:W-:Y:S01]  /*0e50*/  @!P6 IMAD.MOV R21, RZ, RZ, -R21 ;  /* 0x000000ffff15e224 */ /* 0x000fe200078e0a15 */
[----:B------:R-:W-:Y:S01]  /*0e60*/  ISETP.GT.U32.AND P6, PT, R6, R29, PT ;  /* 0x0000001d0600720c */ /* 0x000fe20003fc4070 */
[----:B------:R-:W-:Y:S02]  /*0e70*/  IMAD.MOV R19, RZ, RZ, -R16 ;  /* 0x000000ffff137224 */ /* 0x000fe400078e0a10 */
[--C-:B------:R-:W-:Y:S01]  /*0e80*/  @!P0 IMAD.IADD R25, R25, 0x1, -R6.reuse ;  /* 0x0000000119198824 */ /* 0x100fe200078e0a06 */
[----:B------:R-:W-:Y:S01]  /*0e90*/  ISETP.GE.AND P0, PT, R20, RZ, PT ;  /* 0x000000ff1400720c */ /* 0x000fe20003f06270 */
[C---:B------:R-:W-:Y:S01]  /*0ea0*/  IMAD R19, R6.reuse, R19, R27 ;  /* 0x0000001306137224 */ /* 0x040fe200078e021b */
[----:B------:R-:W-:Y:S01]  /*0eb0*/  LOP3.LUT R20, R13, 0x58, RZ, 0xfc, !PT ;  /* 0x000000580d147812 */ /* 0x000fe200078efcff */
[----:B------:R-:W-:Y:S02]  /*0ec0*/  @!P2 IMAD.IADD R9, R9, 0x1, -R6 ;  /* 0x000000010909a824 */ /* 0x000fe400078e0a06 */
[----:B------:R-:W-:Y:S01]  /*0ed0*/  @!P4 IMAD.MOV R25, RZ, RZ, -R25 ;  /* 0x000000ffff19c224 */ /* 0x000fe200078e0a19 */
[----:B------:R-:W-:Y:S01]  /*0ee0*/  ISETP.GT.U32.AND P4, PT, R6, R19, PT ;  /* 0x000000130600720c */ /* 0x000fe20003f84070 */
[----:B------:R-:W-:Y:S01]  /*0ef0*/  IMAD.HI.U32 R16, R14, R33, RZ ;  /* 0x000000210e107227 */ /* 0x000fe200078e00ff */
[----:B------:R-:W-:-:S02]  /*0f00*/  ISETP.GT.U32.AND P2, PT, R6, R9, PT ;  /* 0x000000090600720c */ /* 0x000fc40003f44070 */
[----:B------:R-:W-:Y:S01]  /*0f10*/  IABS R39, R20 ;  /* 0x0000001400277213 */ /* 0x000fe20000000000 */
[----:B------:R-:W-:Y:S02]  /*0f20*/  @!P6 IMAD.IADD R29, R29, 0x1, -R6 ;  /* 0x000000011d1de824 */ /* 0x000fe400078e0a06 */
[----:B------:R-:W-:Y:S01]  /*0f30*/  @!P5 IMAD.MOV R23, RZ, RZ, -R23 ;  /* 0x000000ffff17d224 */ /* 0x000fe200078e0a17 */
[----:B------:R-:W-:Y:S01]  /*0f40*/  ISETP.GE.AND P5, PT, R18, RZ, PT ;  /* 0x000000ff1200720c */ /* 0x000fe20003fa6270 */
[----:B------:R-:W-:Y:S01]  /*0f50*/  IMAD.MOV R18, RZ, RZ, -R16 ;  /* 0x000000ffff127224 */ /* 0x000fe200078e0a10 */
[----:B------:R-:W-:Y:S01]  /*0f60*/  ISETP.GT.U32.AND P6, PT, R6, R29, PT ;  /* 0x0000001d0600720c */ /* 0x000fe20003fc4070 */
[----:B------:R-:W-:-:S04]  /*0f70*/  IMAD.HI.U32 R16, R14, R35, RZ ;  /* 0x000000230e107227 */ /* 0x000fc800078e00ff */
[C---:B------:R-:W-:Y:S01]  /*0f80*/  IMAD R33, R6.reuse, R18, R33 ;  /* 0x0000001206217224 */ /* 0x040fe200078e0221 */
[----:B------:R-:W-:Y:S01]  /*0f90*/  LOP3.LUT R18, R13, 0x50, RZ, 0xfc, !PT ;  /* 0x000000500d127812 */ /* 0x000fe200078efcff */
[----:B------:R-:W-:Y:S02]  /*0fa0*/  IMAD.MOV R16, RZ, RZ, -R16 ;  /* 0x000000ffff107224 */ /* 0x000fe400078e0a10 */
[--C-:B------:R-:W-:Y:S01]  /*0fb0*/  @!P4 IMAD.IADD R19, R19, 0x1, -R6.reuse ;  /* 0x000000011313c824 */ /* 0x100fe200078e0a06 */
[----:B------:R-:W-:Y:S01]  /*0fc0*/  IABS R31, R18 ;  /* 0x00000012001f7213 */ /* 0x000fe20000000000 */
[C---:B------:R-:W-:Y:S02]  /*0fd0*/  IMAD R35, R6.reuse, R16, R35 ;  /* 0x0000001006237224 */ /* 0x040fe400078e0223 */
[--C-:B------:R-:W-:Y:S01]  /*0fe0*/  @!P2 IMAD.IADD R9, R9, 0x1, -R6.reuse ;  /* 0x000000010909a824 */ /* 0x100fe200078e0a06 */
[C---:B------:R-:W-:Y:S01]  /*0ff0*/  ISETP.GT.U32.AND P2, PT, R6.reuse, R33, PT ;  /* 0x000000210600720c */ /* 0x040fe20003f44070 */
[----:B------:R-:W-:Y:S01]  /*1000*/  @!P6 IMAD.IADD R29, R29, 0x1, -R6 ;  /* 0x000000011d1de824 */ /* 0x000fe200078e0a06 */
[C---:B------:R-:W-:Y:S01]  /*1010*/  ISETP.GT.U32.AND P4, PT, R6.reuse, R19, PT ;  /* 0x000000130600720c */ /* 0x040fe20003f84070 */
[----:B------:R-:W-:Y:S01]  /*1020*/  IMAD.MOV.U32 R27, RZ, RZ, R9 ;  /* 0x000000ffff1b7224 */ /* 0x000fe200078e0009 */
[----:B------:R-:W-:Y:S01]  /*1030*/  ISETP.GT.U32.AND P6, PT, R6, R35, PT ;  /* 0x000000230600720c */ /* 0x000fe20003fc4070 */
[----:B------:R-:W-:-:S04]  /*1040*/  IMAD.HI.U32 R9, R14, R31, RZ ;  /* 0x0000001f0e097227 */ /* 0x000fc800078e00ff */
[----:B------:R-:W-:Y:S02]  /*1050*/  IMAD.MOV R9, RZ, RZ, -R9 ;  /* 0x000000ffff097224 */ /* 0x000fe400078e0a09 */
[----:B------:R-:W-:-:S04]  /*1060*/  IMAD.HI.U32 R16, R14, R39, RZ ;  /* 0x000000270e107227 */ /* 0x000fc800078e00ff */
[--C-:B------:R-:W-:Y:S01]  /*1070*/  @!P2 IMAD.IADD R33, R33, 0x1, -R6.reuse ;  /* 0x000000012121a824 */ /* 0x100fe200078e0a06 */
[----:B------:R-:W-:Y:S01]  /*1080*/  ISETP.GE.AND P2, PT, R18, RZ, PT ;  /* 0x000000ff1200720c */ /* 0x000fe20003f46270 */
[--C-:B------:R-:W-:Y:S01]  /*1090*/  @!P4 IMAD.IADD R19, R19, 0x1, -R6.reuse ;  /* 0x000000011313c824 */ /* 0x100fe200078e0a06 */
[----:B------:R-:W-:Y:S01]  /*10a0*/  ISETP.GE.AND P4, PT, R20, RZ, PT ;  /* 0x000000ff1400720c */ /* 0x000fe20003f86270 */
[C---:B------:R-:W-:Y:S01]  /*10b0*/  IMAD R9, R6.reuse, R9, R31 ;  /* 0x0000000906097224 */ /* 0x040fe200078e021f */
[----:B------:R-:W-:Y:S01]  /*10c0*/  LOP3.LUT R20, R13, 0x68, RZ, 0xfc, !PT ;  /* 0x000000680d147812 */ /* 0x000fe200078efcff */
[----:B------:R-:W-:Y:S01]  /*10d0*/  @!P6 IMAD.IADD R35, R35, 0x1, -R6 ;  /* 0x000000012323e824 */ /* 0x000fe200078e0a06 */
[----:B------:R-:W-:Y:S01]  /*10e0*/  ISETP.GT.U32.AND P6, PT, R6, R33, PT ;  /* 0x000000210600720c */ /* 0x000fe20003fc4070 */
[----:B------:R-:W-:Y:S01]  /*10f0*/  IMAD.MOV.U32 R31, RZ, RZ, R19 ;  /* 0x000000ffff1f7224 */ /* 0x000fe200078e0013 */
[----:B------:R-:W-:Y:S01]  /*1100*/  IABS R43, R20 ;  /* 0x00000014002b7213 */ /* 0x000fe20000000000 */
[----:B------:R-:W-:-:S02]  /*1110*/  IMAD.MOV R16, RZ, RZ, -R16 ;  /* 0x000000ffff107224 */ /* 0x000fc400078e0a10 */
[----:B------:R-:W-:Y:S01]  /*1120*/  @!P5 IMAD.MOV R31, RZ, RZ, -R31 ;  /* 0x000000ffff1fd224 */ /* 0x000fe200078e0a1f */
[C---:B------:R-:W-:Y:S01]  /*1130*/  ISETP.GT.U32.AND P5, PT, R6.reuse, R9, PT ;  /* 0x000000090600720c */ /* 0x040fe20003fa4070 */
[----:B------:R-:W-:Y:S02]  /*1140*/  IMAD R39, R6, R16, R39 ;  /* 0x0000001006277224 */ /* 0x000fe400078e0227 */
[----:B------:R-:W-:-:S04]  /*1150*/  IMAD.HI.U32 R16, R14, R37, RZ ;  /* 0x000000250e107227 */ /* 0x000fc800078e00ff */
[----:B------:R-:W-:Y:S02]  /*1160*/  IMAD.MOV R16, RZ, RZ, -R16 ;  /* 0x000000ffff107224 */ /* 0x000fe400078e0a10 */
[--C-:B------:R-:W-:Y:S01]  /*1170*/  @!P6 IMAD.IADD R33, R33, 0x1, -R6.reuse ;  /* 0x000000012121e824 */ /* 0x100fe200078e0a06 */
[C---:B------:R-:W-:Y:S01]  /*1180*/  ISETP.GT.U32.AND P6, PT, R6.reuse, R39, PT ;  /* 0x000000270600720c */ /* 0x040fe20003fc4070 */
[C---:B------:R-:W-:Y:S02]  /*1190*/  IMAD R19, R6.reuse, R16, R37 ;  /* 0x0000001006137224 */ /* 0x040fe400078e0225 */
[----:B------:R-:W-:Y:S02]  /*11a0*/  @!P5 IMAD.IADD R9, R9, 0x1, -R6 ;  /* 0x000000010909d824 */ /* 0x000fe400078e0a06 */
[----:B------:R-:W-:Y:S01]  /*11b0*/  @!P1 IMAD.MOV R29, RZ, RZ, -R29 ;  /* 0x000000ffff1d9224 */ /* 0x000fe200078e0a1d */
[C---:B------:R-:W-:Y:S01]  /*11c0*/  ISETP.GT.U32.AND P5, PT, R6.reuse, R19, PT ;  /* 0x000000130600720c */ /* 0x040fe20003fa4070 */
[----:B------:R-:W-:Y:S01]  /*11d0*/  @!P3 IMAD.MOV R27, RZ, RZ, -R27 ;  /* 0x000000ffff1bb224 */ /* 0x000fe200078e0a1b */
[----:B------:R-:W-:Y:S01]  /*11e0*/  ISETP.GT.U32.AND P1, PT, R6, R35, PT ;  /* 0x000000230600720c */ /* 0x000fe20003f24070 */
[----:B------:R-:W-:Y:S01]  /*11f0*/  IMAD.HI.U32 R16, R14, R43, RZ ;  /* 0x0000002b0e107227 */ /* 0x000fe200078e00ff */
[----:B------:R-:W-:-:S02]  /*1200*/  ISETP.GE.AND P3, PT, R22, RZ, PT ;  /* 0x000000ff1600720c */ /* 0x000fc40003f66270 */
[----:B------:R-:W-:Y:S01]  /*1210*/  LOP3.LUT R22, R13, 0x70, RZ, 0xfc, !PT ;  /* 0x000000700d167812 */ /* 0x000fe200078efcff */
[----:B------:R-:W-:Y:S01]  /*1220*/  @!P6 IMAD.IADD R39, R39, 0x1, -R6 ;  /* 0x000000012727e824 */ /* 0x000fe200078e0a06 */
[C---:B------:R-:W-:Y:S01]  /*1230*/  ISETP.GT.U32.AND P6, PT, R6.reuse, R9, PT ;  /* 0x000000090600720c */ /* 0x040fe20003fc4070 */
[----:B------:R-:W-:Y:S01]  /*1240*/  IMAD.MOV R18, RZ, RZ, -R16 ;  /* 0x000000ffff127224 */ /* 0x000fe200078e0a10 */
[----:B------:R-:W-:Y:S01]  /*1250*/  IABS R45, R22 ;  /* 0x00000016002d7213 */ /* 0x000fe20000000000 */
[----:B------:R-:W-:Y:S01]  /*1260*/  @!P0 IMAD.MOV R33, RZ, RZ, -R33 ;  /* 0x000000ffff218224 */ /* 0x000fe200078e0a21 */
[----:B------:R-:W-:Y:S01]  /*1270*/  ISETP.GT.U32.AND P0, PT, R6, R39, PT ;  /* 0x000000270600720c */ /* 0x000fe20003f04070 */
[--C-:B------:R-:W-:Y:S02]  /*1280*/  @!P5 IMAD.IADD R19, R19, 0x1, -R6.reuse ;  /* 0x000000011313d824 */ /* 0x100fe400078e0a06 */
[----:B------:R-:W-:Y:S01]  /*1290*/  @!P1 IMAD.IADD R35, R35, 0x1, -R6 ;  /* 0x0000000123239824 */ /* 0x000fe200078e0a06 */
[----:B------:R-:W-:Y:S01]  /*12a0*/  ISETP.GE.AND P1, PT, R24, RZ, PT ;  /* 0x000000ff1800720c */ /* 0x000fe20003f26270 */
[----:B------:R-:W-:Y:S01]  /*12b0*/  IMAD.HI.U32 R16, R14, R45, RZ ;  /* 0x0000002d0e107227 */ /* 0x000fe200078e00ff */
[----:B------:R-:W-:-:S02]  /*12c0*/  LOP3.LUT R24, R13, 0x78, RZ, 0xfc, !PT ;  /* 0x000000780d187812 */ /* 0x000fc400078efcff */
[C---:B------:R-:W-:Y:S01]  /*12d0*/  ISETP.GT.U32.AND P5, PT, R6.reuse, R19, PT ;  /* 0x000000130600720c */ /* 0x040fe20003fa4070 */
[C---:B------:R-:W-:Y:S01]  /*12e0*/  IMAD R43, R6.reuse, R18, R43 ;  /* 0x00000012062b7224 */ /* 0x040fe200078e022b */
[----:B------:R-:W-:Y:S01]  /*12f0*/  IABS R47, R24 ;  /* 0x00000018002f7213 */ /* 0x000fe20000000000 */
[----:B------:R-:W-:Y:S02]  /*1300*/  IMAD.MOV R16, RZ, RZ, -R16 ;  /* 0x000000ffff107224 */ /* 0x000fe400078e0a10 */
[----:B------:R-:W-:Y:S01]  /*1310*/  @!P6 IMAD.IADD R9, R9, 0x1, -R6 ;  /* 0x000000010909e824 */ /* 0x000fe200078e0a06 */
[----:B------:R-:W-:Y:S01]  /*1320*/  ISETP.GT.U32.AND P6, PT, R6, R43, PT ;  /* 0x0000002b0600720c */ /* 0x000fe20003fc4070 */
[----:B------:R-:W-:-:S04]  /*1330*/  IMAD.HI.U32 R18, R14, R47, RZ ;  /* 0x0000002f0e127227 */ /* 0x000fc800078e00ff */
[C---:B------:R-:W-:Y:S02]  /*1340*/  IMAD R45, R6.reuse, R16, R45 ;  /* 0x00000010062d7224 */ /* 0x040fe400078e022d */
[----:B------:R-:W-:Y:S02]  /*1350*/  IMAD.MOV R18, RZ, RZ, -R18 ;  /* 0x000000ffff127224 */ /* 0x000fe400078e0a12 */
[--C-:B------:R-:W-:Y:S01]  /*1360*/  @!P5 IMAD.IADD R19, R19, 0x1, -R6.reuse ;  /* 0x000000011313d824 */ /* 0x100fe200078e0a06 */
[C---:B------:R-:W-:Y:S01]  /*1370*/  ISETP.GT.U32.AND P5, PT, R6.reuse, R45, PT ;  /* 0x0000002d0600720c */ /* 0x040fe20003fa4070 */
[----:B------:R-:W-:Y:S02]  /*1380*/  IMAD R47, R6, R18, R47 ;  /* 0x00000012062f7224 */ /* 0x000fe400078e022f */
[----:B------:R-:W-:Y:S01]  /*1390*/  @!P3 IMAD.MOV R35, RZ, RZ, -R35 ;  /* 0x000000ffff23b224 */ /* 0x000fe200078e0a23 */
[----:B------:R-:W-:Y:S01]  /*13a0*/  ISETP.GE.AND P3, PT, R20, RZ, PT ;  /* 0x000000ff1400720c */ /* 0x000fe20003f66270 */
[--C-:B------:R-:W-:Y:S01]  /*13b0*/  @!P6 IMAD.IADD R43, R43, 0x1, -R6.reuse ;  /* 0x000000012b2be824 */ /* 0x100fe200078e0a06 */
[----:B------:R-:W-:Y:S01]  /*13c0*/  ISETP.GT.U32.AND P6, PT, R6, R47, PT ;  /* 0x0000002f0600720c */ /* 0x000fe20003fc4070 */
[--C-:B------:R-:W-:Y:S01]  /*13d0*/  @!P0 IMAD.IADD R39, R39, 0x1, -R6.reuse ;  /* 0x0000000127278824 */ /* 0x100fe200078e0a06 */
[C---:B------:R-:W-:Y:S01]  /*13e0*/  LOP3.LUT R20, R13.reuse, 0x80, RZ, 0xfc, !PT ;  /* 0x000000800d147812 */ /* 0x040fe200078efcff */
[----:B------:R-:W-:Y:S01]  /*13f0*/  IMAD.MOV.U32 R37, RZ, RZ, R9 ;  /* 0x000000ffff257224 */ /* 0x000fe200078e0009 */
[----:B------:R-:W-:Y:S01]  /*1400*/  ISETP.GE.AND P0, PT, R22, RZ, PT ;  /* 0x000000ff1600720c */ /* 0x000fe20003f06270 */
[----:B------:R-:W-:Y:S01]  /*1410*/  @!P4 IMAD.MOV R39, RZ, RZ, -R39 ;  /* 0x000000ffff27c224 */ /* 0x000fe200078e0a27 */
[----:B------:R-:W-:Y:S01]  /*1420*/  LOP3.LUT R22, R13, 0x88, RZ, 0xfc, !PT ;  /* 0x000000880d167812 */ /* 0x000fe200078efcff */
[----:B------:R-:W-:Y:S01]  /*1430*/  @!P5 IMAD.IADD R45, R45, 0x1, -R6 ;  /* 0x000000012d2dd824 */ /* 0x000fe200078e0a06 */
[----:B------:R-:W-:Y:S01]  /*1440*/  IABS R41, R20 ;  /* 0x0000001400297213 */ /* 0x000fe20000000000 */
[----:B------:R-:W-:Y:S01]  /*1450*/  @!P2 IMAD.MOV R37, RZ, RZ, -R37 ;  /* 0x000000ffff25a224 */ /* 0x000fe200078e0a25 */
[----:B------:R-:W-:Y:S01]  /*1460*/  IABS R49, R22 ;  /* 0x0000001600317213 */ /* 0x000fe20000000000 */
[----:B------:R-:W-:Y:S01]  /*1470*/  IMAD R7, R7, 0x40, R12 ;  /* 0x0000004007077824 */ /* 0x000fe200078e020c */
[----:B------:R-:W-:Y:S01]  /*1480*/  ISETP.GT.U32.AND P5, PT, R6, R43, PT ;  /* 0x0000002b0600720c */ /* 0x000fe20003fa4070 */
[----:B------:R-:W-:Y:S01]  /*1490*/  IMAD.HI.U32 R16, R14, R41, RZ ;  /* 0x000000290e107227 */ /* 0x000fe200078e00ff */
[----:B------:R-:W-:-:S03]  /*14a0*/  ISETP.GT.U32.AND P2, PT, R6, R45, PT ;  /* 0x0000002d0600720c */ /* 0x000fc60003f44070 */
[----:B------:R-:W-:-:S04]  /*14b0*/  IMAD.HI.U32 R18, R14, R49, RZ ;  /* 0x000000310e127227 */ /* 0x000fc800078e00ff */
[----:B------:R-:W-:Y:S02]  /*14c0*/  @!P6 IMAD.IADD R47, R47, 0x1, -R6 ;  /* 0x000000012f2fe824 */ /* 0x000fe400078e0a06 */
[----:B------:R-:W-:Y:S02]  /*14d0*/  IMAD.MOV R16, RZ, RZ, -R16 ;  /* 0x000000ffff107224 */ /* 0x000fe400078e0a10 */
[----:B------:R-:W-:Y:S01]  /*14e0*/  IMAD.MOV R18, RZ, RZ, -R18 ;  /* 0x000000ffff127224 */ /* 0x000fe200078e0a12 */
[C---:B------:R-:W-:Y:S01]  /*14f0*/  ISETP.GT.U32.AND P6, PT, R6.reuse, R47, PT ;  /* 0x0000002f0600720c */ /* 0x040fe20003fc4070 */
[C---:B------:R-:W-:Y:S02]  /*1500*/  IMAD R9, R6.reuse, R16, R41 ;  /* 0x0000001006097224 */ /* 0x040fe400078e0229 */
[C---:B------:R-:W-:Y:S02]  /*1510*/  IMAD R49, R6.reuse, R18, R49 ;  /* 0x0000001206317224 */ /* 0x040fe400078e0231 */
[----:B------:R-:W-:Y:S01]  /*1520*/  @!P5 IMAD.IADD R43, R43, 0x1, -R6 ;  /* 0x000000012b2bd824 */ /* 0x000fe200078e0a06 */
[----:B------:R-:W-:Y:S01]  /*1530*/  ISETP.GT.U32.AND P5, PT, R6, R9, PT ;  /* 0x000000090600720c */ /* 0x000fe20003fa4070 */
[----:B------:R-:W-:-:S04]  /*1540*/  IMAD.HI.U32 R16, R14, R51, RZ ;  /* 0x000000330e107227 */ /* 0x000fc800078e00ff */
[----:B------:R-:W-:Y:S01]  /*1550*/  @!P2 IMAD.IADD R45, R45, 0x1, -R6 ;  /* 0x000000012d2da824 */ /* 0x000fe200078e0a06 */
[----:B------:R-:W-:Y:S01]  /*1560*/  ISETP.GT.U32.AND P2, PT, R6, R49, PT ;  /* 0x000000310600720c */ /* 0x000fe20003f44070 */
[----:B------:R-:W-:-:S04]  /*1570*/  IMAD.HI.U32 R18, R14, R53, RZ ;  /* 0x000000350e127227 */ /* 0x000fc800078e00ff */
[----:B------:R-:W-:Y:S02]  /*1580*/  IMAD.MOV R16, RZ, RZ, -R16 ;  /* 0x000000ffff107224 */ /* 0x000fe400078e0a10 */
[----:B------:R-:W-:Y:S02]  /*1590*/  IMAD.MOV R18, RZ, RZ, -R18 ;  /* 0x000000ffff127224 */ /* 0x000fe400078e0a12 */
[----:B------:R-:W-:Y:S01]  /*15a0*/  @!P6 IMAD.IADD R47, R47, 0x1, -R6 ;  /* 0x000000012f2fe824 */ /* 0x000fe200078e0a06 */
[----:B------:R-:W-:Y:S01]  /*15b0*/  ISETP.GE.AND P6, PT, R24, RZ, PT ;  /* 0x000000ff1800720c */ /* 0x000fe20003fc6270 */
[----:B------:R-:W-:Y:S01]  /*15c0*/  IMAD R51, R6, R16, R51 ;  /* 0x0000001006337224 */ /* 0x000fe200078e0233 */
[----:B------:R-:W-:Y:S01]  /*15d0*/  LOP3.LUT R24, R13, 0xa8, RZ, 0xfc, !PT ;  /* 0x000000a80d187812 */ /* 0x000fe200078efcff */
[----:B------:R-:W-:-:S03]  /*15e0*/  IMAD.HI.U32 R16, R14, R55, RZ ;  /* 0x000000370e107227 */ /* 0x000fc600078e00ff */
[----:B------:R-:W-:Y:S01]  /*15f0*/  IABS R57, R24 ;  /* 0x0000001800397213 */ /* 0x000fe20000000000 */
[C---:B------:R-:W-:Y:S02]  /*1600*/  IMAD R53, R6.reuse, R18, R53 ;  /* 0x0000001206357224 */ /* 0x040fe400078e0235 */
[----:B------:R-:W-:Y:S01]  /*1610*/  @!P5 IMAD.IADD R9, R9, 0x1, -R6 ;  /* 0x000000010909d824 */ /* 0x000fe200078e0a06 */
[C---:B------:R-:W-:Y:S01]  /*1620*/  ISETP.GT.U32.AND P5, PT, R6.reuse, R51, PT ;  /* 0x000000330600720c */ /* 0x040fe20003fa4070 */
[----:B------:R-:W-:Y:S02]  /*1630*/  IMAD.MOV R16, RZ, RZ, -R16 ;  /* 0x000000ffff107224 */ /* 0x000fe400078e0a10 */
[----:B------:R-:W-:Y:S01]  /*1640*/  @!P2 IMAD.IADD R49, R49, 0x1, -R6 ;  /* 0x000000013131a824 */ /* 0x000fe200078e0a06 */
[C---:B------:R-:W-:Y:S01]  /*1650*/  ISETP.GT.U32.AND P2, PT, R6.reuse, R53, PT ;  /* 0x000000350600720c */ /* 0x040fe20003f44070 */
[C---:B------:R-:W-:Y:S01]  /*1660*/  IMAD R55, R6.reuse, R16, R55 ;  /* 0x0000001006377224 */ /* 0x040fe200078e0237 */
[----:B------:R-:W-:Y:S01]  /*1670*/  ISETP.GT.U32.AND P4, PT, R6, R9, PT ;  /* 0x000000090600720c */ /* 0x000fe20003f84070 */
[----:B------:R-:W-:-:S04]  /*1680*/  IMAD.HI.U32 R16, R14, R57, RZ ;  /* 0x000000390e107227 */ /* 0x000fc800078e00ff */
[----:B------:R-:W-:Y:S02]  /*1690*/  IMAD.MOV R18, RZ, RZ, -R16 ;  /* 0x000000ffff127224 */ /* 0x000fe400078e0a10 */
[----:B------:R-:W-:-:S04]  /*16a0*/  IMAD.HI.U32 R16, R14, R59, RZ ;  /* 0x0000003b0e107227 */ /* 0x000fc800078e00ff */
[C---:B------:R-:W-:Y:S02]  /*16b0*/  IMAD R57, R6.reuse, R18, R57 ;  /* 0x0000001206397224 */ /* 0x040fe400078e0239 */
[--C-:B------:R-:W-:Y:S01]  /*16c0*/  @!P5 IMAD.IADD R51, R51, 0x1, -R6.reuse ;  /* 0x000000013333d824 */ /* 0x100fe200078e0a06 */
[----:B------:R-:W-:Y:S01]  /*16d0*/  ISETP.GT.U32.AND P5, PT, R6, R55, PT ;  /* 0x000000370600720c */ /* 0x000fe20003fa4070 */
[--C-:B------:R-:W-:Y:S01]  /*16e0*/  @!P2 IMAD.IADD R53, R53, 0x1, -R6.reuse ;  /* 0x000000013535a824 */ /* 0x100fe200078e0a06 */
[----:B------:R-:W-:Y:S01]  /*16f0*/  ISETP.GE.AND P2, PT, R20, RZ, PT ;  /* 0x000000ff1400720c */ /* 0x000fe20003f46270 */
[----:B------:R-:W-:Y:S01]  /*1700*/  @!P4 IMAD.IADD R9, R9, 0x1, -R6 ;  /* 0x000000010909c824 */ /* 0x000fe200078e0a06 */
[----:B------:R-:W-:Y:S01]  /*1710*/  ISETP.GT.U32.AND P4, PT, R6, R57, PT ;  /* 0x000000390600720c */ /* 0x000fe20003f84070 */
[----:B------:R-:W-:Y:S02]  /*1720*/  IMAD.MOV R20, RZ, RZ, -R16 ;  /* 0x000000ffff147224 */ /* 0x000fe400078e0a10 */
[----:B------:R-:W-:-:S04]  /*1730*/  IMAD.HI.U32 R16, R14, R63, RZ ;  /* 0x0000003f0e107227 */ /* 0x000fc800078e00ff */
[----:B------:R-:W-:Y:S01]  /*1740*/  @!P3 IMAD.MOV R43, RZ, RZ, -R43 ;  /* 0x000000ffff2bb224 */ /* 0x000fe200078e0a2b */
[C---:B------:R-:W-:Y:S01]  /*1750*/  ISETP.GT.U32.AND P3, PT, R6.reuse, R51, PT ;  /* 0x000000330600720c */ /* 0x040fe20003f64070 */
[----:B------:R-:W-:Y:S02]  /*1760*/  IMAD.MOV R16, RZ, RZ, -R16 ;  /* 0x000000ffff107224 */ /* 0x000fe400078e0a10 */
[----:B------:R-:W-:Y:S01]  /*1770*/  IMAD.MOV.U32 R41, RZ, RZ, R19 ;  /* 0x000000ffff297224 */ /* 0x000fe200078e0013 */
[----:B------:R-:W-:Y:S01]  /*1780*/  IABS R19, R7 ;  /* 0x0000000700137213 */ /* 0x000fe20000000000 */
[C---:B------:R-:W-:Y:S02]  /*1790*/  IMAD R63, R6.reuse, R16, R63 ;  /* 0x00000010063f7224 */ /* 0x040fe400078e023f */
[--C-:B------:R-:W-:Y:S01]  /*17a0*/  @!P5 IMAD.IADD R55, R55, 0x1, -R6.reuse ;  /* 0x000000013737d824 */ /* 0x100fe200078e0a06 */
[C---:B------:R-:W-:Y:S01]  /*17b0*/  ISETP.GT.U32.AND P5, PT, R6.reuse, R53, PT ;  /* 0x000000350600720c */ /* 0x040fe20003fa4070 */
[----:B------:R-:W-:Y:S01]  /*17c0*/  @!P1 IMAD.MOV R41, RZ, RZ, -R41 ;  /* 0x000000ffff299224 */ /* 0x000fe200078e0a29 */
[C---:B------:R-:W-:Y:S01]  /*17d0*/  ISETP.GT.U32.AND P1, PT, R6.reuse, R49, PT ;  /* 0x000000310600720c */ /* 0x040fe20003f24070 */
[----:B------:R-:W-:Y:S01]  /*17e0*/  @!P4 IMAD.IADD R57, R57, 0x1, -R6 ;  /* 0x000000013939c824 */ /* 0x000fe200078e0a06 */
[----:B------:R-:W-:Y:S01]  /*17f0*/  ISETP.GT.U32.AND P4, PT, R6, R63, PT ;  /* 0x0000003f0600720c */ /* 0x000fe20003f84070 */
[----:B------:R-:W-:-:S04]  /*1800*/  IMAD.HI.U32 R18, R14, R61, RZ ;  /* 0x0000003d0e127227 */ /* 0x000fc800078e00ff */
[----:B------:R-:W-:-:S04]  /*1810*/  IMAD.HI.U32 R16, R14, R65, RZ ;  /* 0x000000410e107227 */ /* 0x000fc800078e00ff */
[----:B------:R-:W-:Y:S02]  /*1820*/  IMAD.MOV R18, RZ, RZ, -R18 ;  /* 0x000000ffff127224 */ /* 0x000fe400078e0a12 */
[----:B------:R-:W-:Y:S01]  /*1830*/  @!P0 IMAD.MOV R45, RZ, RZ, -R45 ;  /* 0x000000ffff2d8224 */ /* 0x000fe200078e0a2d */
[----:B------:R-:W-:Y:S01]  /*1840*/  ISETP.GT.U32.AND P0, PT, R6, R55, PT ;  /* 0x000000370600720c */ /* 0x000fe20003f04070 */
[----:B------:R-:W-:Y:S01]  /*1850*/  @!P3 IMAD.IADD R51, R51, 0x1, -R6 ;  /* 0x000000013333b824 */ /* 0x000fe200078e0a06 */
[----:B------:R-:W-:Y:S01]  /*1860*/  ISETP.GE.AND P3, PT, R22, RZ, PT ;  /* 0x000000ff1600720c */ /* 0x000fe20003f66270 */
[----:B------:R-:W-:Y:S01]  /*1870*/  IMAD.MOV R16, RZ, RZ, -R16 ;  /* 0x000000ffff107224 */ /* 0x000fe200078e0a10 */
[C---:B------:R-:W-:Y:S01]  /*1880*/  LOP3.LUT R22, R13.reuse, 0xd0, RZ, 0xfc, !PT ;  /* 0x000000d00d167812 */ /* 0x040fe200078efcff */
[C---:B------:R-:W-:Y:S01]  /*1890*/  IMAD R59, R6.reuse, R20, R59 ;  /* 0x00000014063b7224 */ /* 0x040fe200078e023b */
[----:B------:R-:W-:Y:S01]  /*18a0*/  LOP3.LUT R20, R13, 0xf0, RZ, 0xfc, !PT ;  /* 0x000000f00d147812 */ /* 0x000fe200078efcff */
[C---:B------:R-:W-:Y:S01]  /*18b0*/  IMAD R61, R6.reuse, R18, R61 ;  /* 0x00000012063d7224 */ /* 0x040fe200078e023d */
[----:B------:R-:W-:Y:S01]  /*18c0*/  IABS R67, R22 ;  /* 0x0000001600437213 */ /* 0x000fe20000000000 */
[C---:B------:R-:W-:Y:S01]  /*18d0*/  IMAD R65, R6.reuse, R16, R65 ;  /* 0x0000001006417224 */ /* 0x040fe200078e0241 */
[----:B------:R-:W-:Y:S01]  /*18e0*/  IABS R75, R20 ;  /* 0x00000014004b7213 */ /* 0x000fe20000000000 */
[--C-:B------:R-:W-:Y:S01]  /*18f0*/  @!P1 IMAD.IADD R49, R49, 0x1, -R6.reuse ;  /* 0x0000000131319824 */ /* 0x100fe200078e0a06 */
[C---:B------:R-:W-:Y:S01]  /*1900*/  ISETP.GT.U32.AND P1, PT, R6.reuse, R59, PT ;  /* 0x0000003b0600720c */ /* 0x040fe20003f24070 */
[--C-:B------:R-:W-:Y:S01]  /*1910*/  @!P5 IMAD.IADD R53, R53, 0x1, -R6.reuse ;  /* 0x000000013535d824 */ /* 0x100fe200078e0a06 */
[C---:B------:R-:W-:Y:S01]  /*1920*/  ISETP.GT.U32.AND P5, PT, R6.reuse, R61, PT ;  /* 0x0000003d0600720c */ /* 0x040fe20003fa4070 */
[----:B------:R-:W-:Y:S01]  /*1930*/  @!P4 IMAD.IADD R63, R63, 0x1, -R6 ;  /* 0x000000013f3fc824 */ /* 0x000fe200078e0a06 */
[----:B------:R-:W-:Y:S01]  /*1940*/  ISETP.GT.U32.AND P4, PT, R6, R65, PT ;  /* 0x000000410600720c */ /* 0x000fe20003f84070 */
[----:B------:R-:W-:-:S04]  /*1950*/  IMAD.HI.U32 R16, R14, R67, RZ ;  /* 0x000000430e107227 */ /* 0x000fc800078e00ff */
[----:B------:R-:W-:Y:S01]  /*1960*/  @!P0 IMAD.IADD R55, R55, 0x1, -R6 ;  /* 0x0000000137378824 */ /* 0x000fe200078e0a06 */
[----:B------:R-:W-:Y:S01]  /*1970*/  ISETP.GE.AND P0, PT, R26, RZ, PT ;  /* 0x000000ff1a00720c */ /* 0x000fe20003f06270 */
[----:B------:R-:W-:Y:S01]  /*1980*/  IMAD.MOV R16, RZ, RZ, -R16 ;  /* 0x000000ffff107224 */ /* 0x000fe200078e0a10 */
[----:B------:R-:W-:Y:S01]  /*1990*/  LOP3.LUT R26, R13, 0xd8, RZ, 0xfc, !PT ;  /* 0x000000d80d1a7812 */ /* 0x000fe200078efcff */
[--C-:B------:R-:W-:Y:S01]  /*19a0*/  @!P1 IMAD.IADD R59, R59, 0x1, -R6.reuse ;  /* 0x000000013b3b9824 */ /* 0x100fe200078e0a06 */
[----:B------:R-:W-:Y:S01]  /*19b0*/  ISETP.GE.AND P1, PT, R28, RZ, PT ;  /* 0x000000ff1c00720c */ /* 0x000fe20003f26270 */
[----:B------:R-:W-:Y:S01]  /*19c0*/  IMAD R67, R6, R16, R67 ;  /* 0x0000001006437224 */ /* 0x000fe200078e0243 */
[----:B------:R-:W-:Y:S01]  /*19d0*/  IABS R69, R26 ;  /* 0x0000001a00457213 */ /* 0x000fe20000000000 */
[--C-:B------:R-:W-:Y:S01]  /*19e0*/  @!P5 IMAD.IADD R61, R61, 0x1, -R6.reuse ;  /* 0x000000013d3dd824 */ /* 0x100fe200078e0a06 */
[----:B------:R-:W-:Y:S01]  /*19f0*/  ISETP.GE.AND P5, PT, R30, RZ, PT ;  /* 0x000000ff1e00720c */ /* 0x000fe20003fa6270 */
[----:B------:R-:W-:Y:S01]  /*1a00*/  @!P4 IMAD.IADD R65, R65, 0x1, -R6 ;  /* 0x000000014141c824 */ /* 0x000fe200078e0a06 */
[C---:B------:R-:W-:Y:S01]  /*1a10*/  LOP3.LUT R28, R13.reuse, 0xe0, RZ, 0xfc, !PT ;  /* 0x000000e00d1c7812 */ /* 0x040fe200078efcff */
[----:B------:R-:W-:Y:S01]  /*1a20*/  @!P3 IMAD.MOV R49, RZ, RZ, -R49 ;  /* 0x000000ffff31b224 */ /* 0x000fe200078e0a31 */
[----:B------:R-:W-:Y:S01]  /*1a30*/  LOP3.LUT R30, R13, 0xe8, RZ, 0xfc, !PT ;  /* 0x000000e80d1e7812 */ /* 0x000fe200078efcff */
[----:B------:R-:W-:Y:S01]  /*1a40*/  IMAD.HI.U32 R13, R14, R69, RZ ;  /* 0x000000450e0d7227 */ /* 0x000fe200078e00ff */
[----:B------:R-:W-:-:S02]  /*1a50*/  ISETP.GT.U32.AND P4, PT, R6, R67, PT ;  /* 0x000000430600720c */ /* 0x000fc40003f84070 */
[----:B------:R-:W-:Y:S01]  /*1a60*/  IABS R71, R28 ;  /* 0x0000001c00477213 */ /* 0x000fe20000000000 */
[----:B------:R-:W-:Y:S01]  /*1a70*/  IMAD.MOV R13, RZ, RZ, -R13 ;  /* 0x000000ffff0d7224 */ /* 0x000fe200078e0a0d */
[----:B------:R-:W-:Y:S01]  /*1a80*/  IABS R73, R30 ;  /* 0x0000001e00497213 */ /* 0x000fe20000000000 */
[----:B------:R-:W-:Y:S01]  /*1a90*/  @!P1 IMAD.MOV R53, RZ, RZ, -R53 ;  /* 0x000000ffff359224 */ /* 0x000fe200078e0a35 */
[C---:B------:R-:W-:Y:S01]  /*1aa0*/  ISETP.GT.U32.AND P1, PT, R6.reuse, R65, PT ;  /* 0x000000410600720c */ /* 0x040fe20003f24070 */
[C---:B------:R-:W-:Y:S01]  /*1ab0*/  IMAD R69, R6.reuse, R13, R69 ;  /* 0x0000000d06457224 */ /* 0x040fe200078e0245 */
[----:B------:R-:W-:Y:S01]  /*1ac0*/  ISETP.GT.U32.AND P3, PT, R6, R61, PT ;  /* 0x0000003d0600720c */ /* 0x000fe20003f64070 */
[----:B------:R-:W-:Y:S01]  /*1ad0*/  IMAD.MOV.U32 R13, RZ, RZ, R9 ;  /* 0x000000ffff0d7224 */ /* 0x000fe200078e0009 */
[----:B------:R-:W-:Y:S01]  /*1ae0*/  SHF.R.U32.HI R9, RZ, 0x6, R106 ;  /* 0x00000006ff097819 */ /* 0x000fe2000001166a */
[----:B------:R-:W-:-:S03]  /*1af0*/  IMAD.HI.U32 R16, R14, R71, RZ ;  /* 0x000000470e107227 */ /* 0x000fc600078e00ff */
[----:B------:R-:W-:Y:S01]  /*1b00*/  SGXT.U32 R9, R9, 0x2 ;  /* 0x000000020909781a */ /* 0x000fe20000000000 */
[----:B------:R-:W-:Y:S01]  /*1b10*/  @!P4 IMAD.IADD R67, R67, 0x1, -R6 ;  /* 0x000000014343c824 */ /* 0x000fe200078e0a06 */
[C---:B------:R-:W-:Y:S01]  /*1b20*/  ISETP.GT.U32.AND P4, PT, R6.reuse, R57, PT ;  /* 0x000000390600720c */ /* 0x040fe20003f84070 */
[----:B------:R-:W-:Y:S01]  /*1b30*/  @!P2 IMAD.MOV R13, RZ, RZ, -R13 ;  /* 0x000000ffff0da224 */ /* 0x000fe200078e0a0d */
[----:B------:R-:W-:Y:S01]  /*1b40*/  ISETP.GT.U32.AND P2, PT, R6, R59, PT ;  /* 0x0000003b0600720c */ /* 0x000fe20003f44070 */
[----:B------:R-:W-:-:S04]  /*1b50*/  IMAD.HI.U32 R18, R14, R73, RZ ;  /* 0x000000490e127227 */ /* 0x000fc800078e00ff */
[----:B------:R-:W-:Y:S01]  /*1b60*/  @!P0 IMAD.MOV R51, RZ, RZ, -R51 ;  /* 0x000000ffff338224 */ /* 0x000fe200078e0a33 */
[----:B------:R-:W-:Y:S01]  /*1b70*/  ISETP.GT.U32.AND P0, PT, R6, R63, PT ;  /* 0x0000003f0600720c */ /* 0x000fe20003f04070 */
[----:B------:R-:W-:-:S04]  /*1b80*/  IMAD.HI.U32 R14, R14, R75, RZ ;  /* 0x0000004b0e0e7227 */ /* 0x000fc800078e00ff */
[----:B------:R-:W-:Y:S02]  /*1b90*/  IMAD.MOV R16, RZ, RZ, -R16 ;  /* 0x000000ffff107224 */ /* 0x000fe400078e0a10 */
[----:B------:R-:W-:Y:S02]  /*1ba0*/  IMAD.MOV R14, RZ, RZ, -R14 ;  /* 0x000000ffff0e7224 */ /* 0x000fe400078e0a0e */
[C---:B------:R-:W-:Y:S02]  /*1bb0*/  IMAD R71, R6.reuse, R16, R71 ;  /* 0x0000001006477224 */ /* 0x040fe400078e0247 */
[C---:B------:R-:W-:Y:S02]  /*1bc0*/  IMAD R75, R6.reuse, R14, R75 ;  /* 0x0000000e064b7224 */ /* 0x040fe400078e024b */
[--C-:B------:R-:W-:Y:S01]  /*1bd0*/  @!P4 IMAD.IADD R57, R57, 0x1, -R6.reuse ;  /* 0x000000013939c824 */ /* 0x100fe200078e0a06 */
[C---:B------:R-:W-:Y:S01]  /*1be0*/  ISETP.GT.U32.AND P4, PT, R6.reuse, R69, PT ;  /* 0x000000450600720c */ /* 0x040fe20003f84070 */
[----:B------:R-:W-:Y:S01]  /*1bf0*/  @!P2 IMAD.IADD R59, R59, 0x1, -R6 ;  /* 0x000000013b3ba824 */ /* 0x000fe200078e0a06 */
[----:B------:R-:W-:Y:S01]  /*1c00*/  ISETP.GT.U32.AND P2, PT, R6, R71, PT ;  /* 0x000000470600720c */ /* 0x000fe20003f44070 */
[----:B------:R-:W-:-:S02]  /*1c10*/  IMAD.MOV R18, RZ, RZ, -R18 ;  /* 0x000000ffff127224 */ /* 0x000fc400078e0a12 */
[--C-:B------:R-:W-:Y:S01]  /*1c20*/  @!P1 IMAD.IADD R65, R65, 0x1, -R6.reuse ;  /* 0x0000000141419824 */ /* 0x100fe200078e0a06 */
[----:B------:R-:W-:Y:S01]  /*1c30*/  ISETP.GT.U32.AND P1, PT, R6, R75, PT ;  /* 0x0000004b0600720c */ /* 0x000fe20003f24070 */
[--C-:B------:R-:W-:Y:S01]  /*1c40*/  @!P0 IMAD.IADD R63, R63, 0x1, -R6.reuse ;  /* 0x000000013f3f8824 */ /* 0x100fe200078e0a06 */
[----:B------:R-:W-:Y:S01]  /*1c50*/  ISETP.GE.AND P0, PT, R24, RZ, PT ;  /* 0x000000ff1800720c */ /* 0x000fe20003f06270 */
[C---:B------:R-:W-:Y:S02]  /*1c60*/  IMAD R73, R6.reuse, R18, R73 ;  /* 0x0000001206497224 */ /* 0x040fe400078e0249 */
[----:B------:R-:W-:Y:S02]  /*1c70*/  @!P3 IMAD.IADD R61, R61, 0x1, -R6 ;  /* 0x000000013d3db824 */ /* 0x000fe400078e0a06 */
[----:B------:R-:W-:Y:S01]  /*1c80*/  @!P6 IMAD.MOV R47, RZ, RZ, -R47 ;  /* 0x000000ffff2fe224 */ /* 0x000fe200078e0a2f */
[C---:B------:R-:W-:Y:S01]  /*1c90*/  ISETP.GT.U32.AND P3, PT, R6.reuse, R73, PT ;  /* 0x000000490600720c */ /* 0x040fe20003f64070 */
[----:B------:R-:W-:Y:S01]  /*1ca0*/  IMAD.HI.U32 R11, R11, R19, RZ ;  /* 0x000000130b0b7227 */ /* 0x000fe200078e00ff */
[----:B------:R-:W-:-:S03]  /*1cb0*/  ISETP.GT.U32.AND P6, PT, R6, R67, PT ;  /* 0x000000430600720c */ /* 0x000fc60003fc4070 */
[--C-:B------:R-:W-:Y:S01]  /*1cc0*/  @!P4 IMAD.IADD R69, R69, 0x1, -R6.reuse ;  /* 0x000000014545c824 */ /* 0x100fe200078e0a06 */
[----:B------:R-:W-:Y:S01]  /*1cd0*/  ISETP.GE.AND P4, PT, R34, RZ, PT ;  /* 0x000000ff2200720c */ /* 0x000fe20003f86270 */
[--C-:B------:R-:W-:Y:S01]  /*1ce0*/  @!P2 IMAD.IADD R71, R71, 0x1, -R6.reuse ;  /* 0x000000014747a824 */ /* 0x100fe200078e0a06 */
[----:B------:R-:W-:Y:S01]  /*1cf0*/  ISETP.GE.AND P2, PT, R36, RZ, PT ;  /* 0x000000ff2400720c */ /* 0x000fe20003f46270 */
[----:B------:R-:W-:Y:S02]  /*1d00*/  IMAD.MOV R11, RZ, RZ, -R11 ;  /* 0x000000ffff0b7224 */ /* 0x000fe400078e0a0b */
[--C-:B------:R-:W-:Y:S01]  /*1d10*/  @!P1 IMAD.IADD R75, R75, 0x1, -R6.reuse ;  /* 0x000000014b4b9824 */ /* 0x100fe200078e0a06 */
[C---:B------:R-:W-:Y:S01]  /*1d20*/  ISETP.GT.U32.AND P1, PT, R6.reuse, R69, PT ;  /* 0x000000450600720c */ /* 0x040fe20003f24070 */
[----:B------:R-:W-:Y:S01]  /*1d30*/  @!P0 IMAD.MOV R57, RZ, RZ, -R57 ;  /* 0x000000ffff398224 */ /* 0x000fe200078e0a39 */
[----:B------:R-:W-:Y:S01]  /*1d40*/  ISETP.GT.U32.AND P0, PT, R6, R71, PT ;  /* 0x000000470600720c */ /* 0x000fe20003f04070 */
[----:B------:R-:W-:Y:S01]  /*1d50*/  IMAD R19, R8, R11, R19 ;  /* 0x0000000b08137224 */ /* 0x000fe200078e0213 */
[----:B------:R-:W-:Y:S01]  /*1d60*/  LOP3.LUT R11, R9, 0x4, RZ, 0xfc, !PT ;  /* 0x00000004090b7812 */ /* 0x000fe200078efcff */
[----:B------:R-:W-:-:S02]  /*1d70*/  @!P3 IMAD.IADD R73, R73, 0x1, -R6 ;  /* 0x000000014949b824 */ /* 0x000fc400078e0a06 */
[--C-:B------:R-:W-:Y:S01]  /*1d80*/  @!P6 IMAD.IADD R67, R67, 0x1, -R6.reuse ;  /* 0x000000014343e824 */ /* 0x100fe200078e0a06 */
[----:B------:R-:W-:Y:S01]  /*1d90*/  ISETP.GT.U32.AND P3, PT, R8, R19, PT ;  /* 0x000000130800720c */ /* 0x000fe20003f64070 */
[----:B------:R-:W-:Y:S01]  /*1da0*/  @!P5 IMAD.MOV R55, RZ, RZ, -R55 ;  /* 0x000000ffff37d224 */ /* 0x000fe200078e0a37 */
[----:B------:R-:W-:Y:S01]  /*1db0*/  ISETP.GE.AND P6, PT, R32, RZ, PT ;  /* 0x000000ff2000720c */ /* 0x000fe20003fc6270 */
[----:B------:R-:W-:Y:S01]  /*1dc0*/  @!P2 IMAD.MOV R63, RZ, RZ, -R63 ;  /* 0x000000ffff3fa224 */ /* 0x000fe200078e0a3f */
[----:B------:R-:W-:Y:S01]  /*1dd0*/  ISETP.GT.U32.AND P5, PT, R6, R75, PT ;  /* 0x0000004b0600720c */ /* 0x000fe20003fa4070 */
[--C-:B------:R-:W-:Y:S01]  /*1de0*/  @!P1 IMAD.IADD R69, R69, 0x1, -R6.reuse ;  /* 0x0000000145459824 */ /* 0x100fe200078e0a06 */
[----:B------:R-:W-:Y:S01]  /*1df0*/  ISETP.GE.AND P1, PT, R26, RZ, PT ;  /* 0x000000ff1a00720c */ /* 0x000fe20003f26270 */
[----:B------:R-:W-:Y:S01]  /*1e00*/  @!P0 IMAD.IADD R71, R71, 0x1, -R6 ;  /* 0x0000000147478824 */ /* 0x000fe200078e0a06 */
[----:B------:R-:W-:Y:S01]  /*1e10*/  ISETP.GE.AND P0, PT, R28, RZ, PT ;  /* 0x000000ff1c00720c */ /* 0x000fe20003f06270 */
[----:B------:R-:W-:Y:S01]  /*1e20*/  @!P4 IMAD.MOV R61, RZ, RZ, -R61 ;  /* 0x000000ffff3dc224 */ /* 0x000fe200078e0a3d */
[----:B------:R-:W-:Y:S01]  /*1e30*/  ISETP.GE.AND P4, PT, R22, RZ, PT ;  /* 0x000000ff1600720c */ /* 0x000fe20003f86270 */
[----:B-----5:R-:W-:-:S02]  /*1e40*/  IMAD R157, R9, R96, RZ ;  /* 0x00000060099d7224 */ /* 0x020fc400078e02ff */
[----:B------:R-:W-:Y:S01]  /*1e50*/  @!P3 IMAD.IADD R19, R19, 0x1, -R8 ;  /* 0x000000011313b824 */ /* 0x000fe200078e0a08 */
[----:B------:R-:W-:Y:S01]  /*1e60*/  ISETP.GE.AND P3, PT, R38, RZ, PT ;  /* 0x000000ff2600720c */ /* 0x000fe20003f66270 */
[----:B------:R-:W-:Y:S01]  /*1e70*/  @!P6 IMAD.MOV R59, RZ, RZ, -R59 ;  /* 0x000000ffff3be224 */ /* 0x000fe200078e0a3b */
[----:B------:R-:W-:Y:S01]  /*1e80*/  ISETP.GT.U32.AND P6, PT, R6, R73, PT ;  /* 0x000000490600720c */ /* 0x000fe20003fc4070 */
[----:B------:R-:W-:Y:S01]  /*1e90*/  @!P5 IMAD.IADD R75, R75, 0x1, -R6 ;  /* 0x000000014b4bd824 */ /* 0x000fe200078e0a06 */
[----:B------:R-:W-:Y:S01]  /*1ea0*/  ISETP.GT.U32.AND P2, PT, R8, R19, PT ;  /* 0x000000130800720c */ /* 0x000fe20003f44070 */
[----:B------:R-:W-:Y:S01]  /*1eb0*/  @!P1 IMAD.MOV R69, RZ, RZ, -R69 ;  /* 0x000000ffff459224 */ /* 0x000fe200078e0a45 */
[----:B------:R-:W-:Y:S01]  /*1ec0*/  ISETP.GE.AND P1, PT, R7, RZ, PT ;  /* 0x000000ff0700720c */ /* 0x000fe20003f26270 */
[----:B------:R-:W-:Y:S01]  /*1ed0*/  @!P0 IMAD.MOV R71, RZ, RZ, -R71 ;  /* 0x000000ffff478224 */ /* 0x000fe200078e0a47 */
[----:B------:R-:W-:Y:S01]  /*1ee0*/  ISETP.NE.AND P0, PT, R198, RZ, PT ;  /* 0x000000ffc600720c */ /* 0x000fe20003f05270 */
[----:B------:R-:W-:Y:S01]  /*1ef0*/  @!P4 IMAD.MOV R67, RZ, RZ, -R67 ;  /* 0x000000ffff43c224 */ /* 0x000fe200078e0a43 */
[----:B------:R-:W-:Y:S01]  /*1f00*/  ISETP.GT.AND P5, PT, R107, 0x1f, PT ;  /* 0x0000001f6b00780c */ /* 0x000fe20003fa4270 */
[----:B------:R-:W-:-:S02]  /*1f10*/  IMAD R153, R96, 0x4, R157 ;  /* 0x0000000460997824 */ /* 0x000fc400078e029d */
[----:B------:R-:W-:Y:S01]  /*1f20*/  @!P3 IMAD.MOV R65, RZ, RZ, -R65 ;  /* 0x000000ffff41b224 */ /* 0x000fe200078e0a41 */
[----:B------:R-:W-:Y:S01]  /*1f30*/  SEL R91, RZ, 0x4, !P5 ;  /* 0x00000004ff5b7807 */ /* 0x000fe20006800000 */
[----:B------:R-:W-:Y:S01]  /*1f40*/  @!P6 IMAD.IADD R73, R73, 0x1, -R6 ;  /* 0x000000014949e824 */ /* 0x000fe200078e0a06 */
[----:B------:R-:W-:Y:S01]  /*1f50*/  ISETP.GE.AND P6, PT, R30, RZ, PT ;  /* 0x000000ff1e00720c */ /* 0x000fe20003fc6270 */
[----:B------:R-:W-:Y:S01]  /*1f60*/  @!P2 IMAD.IADD R19, R19, 0x1, -R8 ;  /* 0x000000011313a824 */ /* 0x000fe200078e0a08 */
[----:B------:R-:W-:Y:S01]  /*1f70*/  ISETP.GE.AND P5, PT, R20, RZ, PT ;  /* 0x000000ff1400720c */ /* 0x000fe20003fa6270 */
[C---:B------:R-:W-:Y:S01]  /*1f80*/  IMAD R155, R96.reuse, 0x4, R153 ;  /* 0x00000004609b7824 */ /* 0x040fe200078e0299 */
[----:B------:R-:W-:Y:S01]  /*1f90*/  ISETP.NE.AND P3, PT, R199, RZ, PT ;  /* 0x000000ffc700720c */ /* 0x000fe20003f65270 */
[----:B------:R-:W-:Y:S01]  /*1fa0*/  @!P1 IMAD.MOV R19, RZ, RZ, -R19 ;  /* 0x000000ffff139224 */ /* 0x000fe200078e0a13 */
[----:B------:R-:W-:Y:S01]  /*1fb0*/  LOP3.LUT R6, RZ, R199, RZ, 0x33, !PT ;  /* 0x000000c7ff067212 */ /* 0x000fe200078e33ff */
[----:B------:R-:W-:Y:S01]  /*1fc0*/  IMAD.SHL.U32 R14, R155, 0x4, RZ ;  /* 0x000000049b0e7824 */ /* 0x000fe200078e00ff */
[----:B------:R-:W-:Y:S01]  /*1fd0*/  @!P0 LOP3.LUT R19, RZ, R198, RZ, 0x33, !PT ;  /* 0x000000c6ff138212 */ /* 0x000fe200078e33ff */
[----:B------:R-:W-:Y:S01]  /*1fe0*/  IMAD R149, R96, 0x4, R155 ;  /* 0x0000000460957824 */ /* 0x000fe200078e029b */
[----:B------:R-:W-:-:S02]  /*1ff0*/  SEL R108, R6, R15, !P3 ;  /* 0x0000000f066c7207 */ /* 0x000fc40005800000 */
[----:B------:R-:W-:Y:S01]  /*2000*/  LOP3.LUT R15, R9, 0xc, RZ, 0xfc, !PT ;  /* 0x0000000c090f7812 */ /* 0x000fe200078efcff */
[----:B------:R-:W-:Y:S01]  /*2010*/  IMAD R104, R19, R121, RZ ;  /* 0x0000007913687224 */ /* 0x000fe200078e02ff */
[-C--:B------:R-:W-:Y:S01]  /*2020*/  ISETP.GE.AND P2, PT, R9, R120.reuse, PT ;  /* 0x000000780900720c */ /* 0x080fe20003f46270 */
[----:B------:R-:W-:Y:S01]  /*2030*/  @!P6 IMAD.MOV R73, RZ, RZ, -R73 ;  /* 0x000000ffff49e224 */ /* 0x000fe200078e0a49 */
[----:B------:R-:W-:Y:S01]  /*2040*/  SEL R110, R6, R17, !P3 ;  /* 0x00000011066e7207 */ /* 0x000fe20005800000 */
[----:B------:R-:W-:Y:S01]  /*2050*/  @!P5 IMAD.MOV R75, RZ, RZ, -R75 ;  /* 0x000000ffff4bd224 */ /* 0x000fe200078e0a4b */
[----:B------:R-:W-:Y:S01]  /*2060*/  ISETP.GE.AND P4, PT, R15, R120, PT ;  /* 0x000000780f00720c */ /* 0x000fe20003f86270 */
[----:B------:R-:W-:Y:S01]  /*2070*/  IMAD.SHL.U32 R109, R104, 0x4, RZ ;  /* 0x00000004686d7824 */ /* 0x000fe200078e00ff */
[----:B------:R-:W-:Y:S01]  /*2080*/  LOP3.LUT R17, R9, 0x10, RZ, 0xfc, !PT ;  /* 0x0000001009117812 */ /* 0x000fe200078efcff */
[----:B------:R-:W-:Y:S01]  /*2090*/  IMAD.SHL.U32 R16, R149, 0x4, RZ ;  /* 0x0000000495107824 */ /* 0x000fe200078e00ff */
[----:B------:R-:W-:Y:S01]  /*20a0*/  SEL R8, R91, RZ, !P2 ;  /* 0x000000ff5b087207 */ /* 0x000fe20005000000 */
[----:B------:R-:W-:Y:S01]  /*20b0*/  IMAD R151, R96, 0x4, R149 ;  /* 0x0000000460977824 */ /* 0x000fe200078e0295 */
[----:B------:R-:W-:Y:S01]  /*20c0*/  SEL R127, R6, R13, !P3 ;  /* 0x0000000d067f7207 */ /* 0x000fe20005800000 */
[----:B------:R-:W-:Y:S01]  /*20d0*/  IMAD R108, R108, UR4, RZ ;  /* 0x000000046c6c7c24 */ /* 0x000fe2000f8e02ff */
[----:B------:R-:W-:Y:S01]  /*20e0*/  SEL R142, R6, R10, !P3 ;  /* 0x0000000a068e7207 */ /* 0x000fe20005800000 */
[----:B------:R-:W-:Y:S01]  /*20f0*/  IMAD.SHL.U32 R18, R151, 0x4, RZ ;  /* 0x0000000497127824 */ /* 0x000fe200078e00ff */
[-C--:B------:R-:W-:Y:S01]  /*2100*/  ISETP.GE.AND P2, PT, R11, R120.reuse, PT ;  /* 0x000000780b00720c */ /* 0x080fe20003f46270 */
[----:B------:R-:W-:Y:S01]  /*2110*/  IMAD R145, R96, 0x4, R151 ;  /* 0x0000000460917824 */ /* 0x000fe200078e0297 */
[----:B------:R-:W-:Y:S01]  /*2120*/  LOP3.LUT R13, R9, 0x8, RZ, 0xfc, !PT ;  /* 0x00000008090d7812 */ /* 0x000fe200078efcff */
[----:B------:R-:W-:Y:S01]  /*2130*/  IMAD R110, R110, UR4, RZ ;  /* 0x000000046e6e7c24 */ /* 0x000fe2000f8e02ff */
[----:B------:R-:W-:Y:S01]  /*2140*/  SEL R10, R91, RZ, !P4 ;  /* 0x000000ff5b0a7207 */ /* 0x000fe20006000000 */
[----:B------:R-:W-:Y:S01]  /*2150*/  IMAD.SHL.U32 R20, R145, 0x4, RZ ;  /* 0x0000000491147824 */ /* 0x000fe200078e00ff */
[-C--:B------:R-:W-:Y:S01]  /*2160*/  ISETP.GE.AND P5, PT, R17, R120.reuse, PT ;  /* 0x000000781100720c */ /* 0x080fe20003fa6270 */
[----:B------:R-:W-:Y:S01]  /*2170*/  IMAD R147, R96, 0x4, R145 ;  /* 0x0000000460937824 */ /* 0x000fe200078e0291 */
[C---:B------:R-:W-:Y:S01]  /*2180*/  SEL R111, R6.reuse, R21, !P3 ;  /* 0x00000015066f7207 */ /* 0x040fe20005800000 */
[----:B------:R-:W-:Y:S01]  /*2190*/  IMAD R127, R127, UR4, RZ ;  /* 0x000000047f7f7c24 */ /* 0x000fe2000f8e02ff */
[C---:B------:R-:W-:Y:S01]  /*21a0*/  SEL R112, R6.reuse, R23, !P3 ;  /* 0x0000001706707207 */ /* 0x040fe20005800000 */
[----:B------:R-:W-:Y:S01]  /*21b0*/  IMAD.SHL.U32 R22, R147, 0x4, RZ ;  /* 0x0000000493167824 */ /* 0x000fe200078e00ff */
[C---:B------:R-:W-:Y:S01]  /*21c0*/  SEL R113, R6.reuse, R25, !P3 ;  /* 0x0000001906717207 */ /* 0x040fe20005800000 */
[----:B------:R-:W-:Y:S01]  /*21d0*/  IMAD R111, R111, UR4, RZ ;  /* 0x000000046f6f7c24 */ /* 0x000fe2000f8e02ff */
[----:B------:R-:W-:Y:S01]  /*21e0*/  SEL R115, R6, R27, !P3 ;  /* 0x0000001b06737207 */ /* 0x000fe20005800000 */
[----:B------:R-:W-:Y:S01]  /*21f0*/  IMAD R112, R112, UR4, RZ ;  /* 0x0000000470707c24 */ /* 0x000fe2000f8e02ff */
[C---:B------:R-:W-:Y:S01]  /*2200*/  SEL R116, R6.reuse, R29, !P3 ;  /* 0x0000001d06747207 */ /* 0x040fe20005800000 */
[----:B------:R-:W-:Y:S01]  /*2210*/  IMAD R113, R113, UR4, RZ ;  /* 0x0000000471717c24 */ /* 0x000fe2000f8e02ff */
[C---:B------:R-:W-:Y:S01]  /*2220*/  SEL R117, R6.reuse, R31, !P3 ;  /* 0x0000001f06757207 */ /* 0x040fe20005800000 */
[----:B------:R-:W-:Y:S01]  /*2230*/  IMAD R115, R115, UR4, RZ ;  /* 0x0000000473737c24 */ /* 0x000fe2000f8e02ff */
[----:B------:R-:W-:Y:S01]  /*2240*/  SEL R118, R6, R33, !P3 ;  /* 0x0000002106767207 */ /* 0x000fe20005800000 */
[----:B------:R-:W-:Y:S01]  /*2250*/  IMAD R116, R116, UR4, RZ ;  /* 0x0000000474747c24 */ /* 0x000fe2000f8e02ff */
        /* <DEDUP_REMOVED lines=42> */
[----:B------:R-:W-:Y:S01]  /*2500*/  SEL R6, R91, RZ, !P2 ;  /* 0x000000ff5b067207 */ /* 0x000fe20005000000 */
[----:B------:R-:W-:Y:S01]  /*2510*/  IMAD R140, R140, UR4, RZ ;  /* 0x000000048c8c7c24 */ /* 0x000fe2000f8e02ff */
[----:B------:R-:W-:Y:S01]  /*2520*/  ISETP.GE.AND P3, PT, R13, R120, PT ;  /* 0x000000780d00720c */ /* 0x000fe20003f66270 */
[----:B------:R-:W-:Y:S01]  /*2530*/  IMAD R141, R141, UR4, RZ ;  /* 0x000000048d8d7c24 */ /* 0x000fe2000f8e02ff */
[----:B------:R-:W-:Y:S01]  /*2540*/  ISETP.NE.U32.AND P2, PT, R10, RZ, PT ;  /* 0x000000ff0a00720c */ /* 0x000fe20003f45070 */
[----:B------:R-:W-:Y:S01]  /*2550*/  IMAD.SHL.U32 R10, R157, 0x4, RZ ;  /* 0x000000049d0a7824 */ /* 0x000fe200078e00ff */
[----:B------:R-:W-:Y:S01]  /*2560*/  SEL R12, R91, RZ, !P5 ;  /* 0x000000ff5b0c7207 */ /* 0x000fe20006800000 */
[----:B------:R-:W-:Y:S01]  /*2570*/  IMAD R142, R142, UR4, RZ ;  /* 0x000000048e8e7c24 */ /* 0x000fe2000f8e02ff */
[----:B------:R-:W-:Y:S01]  /*2580*/  IADD3 R85, P0, R109, UR8, RZ ;  /* 0x000000086d557c10 */ /* 0x000fe2000ff1e0ff */
[----:B------:R-:W-:Y:S01]  /*2590*/  IMAD R105, R96, 0x4, R147 ;  /* 0x0000000460697824 */ /* 0x000fe200078e0293 */
[----:B------:R-:W-:Y:S01]  /*25a0*/  ISETP.NE.U32.AND P6, PT, R8, RZ, PT ;  /* 0x000000ff0800720c */ /* 0x000fe20003fc5070 */
[----:B------:R-:W-:Y:S01]  /*25b0*/  UMOV UR4, 0x400 ;  /* 0x0000040000047882 */ /* 0x000fe20000000000 */
[----:B------:R-:W-:Y:S01]  /*25c0*/  SEL R8, R91, RZ, !P3 ;  /* 0x000000ff5b087207 */ /* 0x000fe20005800000 */
[----:B------:R-:W-:Y:S01]  /*25d0*/  IMAD.SHL.U32 R23, R105, 0x4, RZ ;  /* 0x0000000469177824 */ /* 0x000fe200078e00ff */
[----:B------:R-:W-:Y:S01]  /*25e0*/  ISETP.NE.U32.AND P3, PT, R12, RZ, PT ;  /* 0x000000ff0c00720c */ /* 0x000fe20003f65070 */
[----:B------:R-:W-:Y:S01]  /*25f0*/  IMAD.SHL.U32 R12, R153, 0x4, RZ ;  /* 0x00000004990c7824 */ /* 0x000fe200078e00ff */
[----:B------:R-:W-:Y:S01]  /*2600*/  LEA.HI.X.SX32 R88, R104, UR9, 0x2, P0 ;  /* 0x0000000968587c11 */ /* 0x000fe200080f16ff */
[----:B-1----:R-:W-:Y:S01]  /*2610*/  ULEA UR7, UR7, UR4, 0x18 ;  /* 0x0000000407077291 */ /* 0x002fe2000f8ec03f */
[----:B------:R-:W-:Y:S01]  /*2620*/  IADD3 R166, P0, R10, R85, RZ ;  /* 0x000000550aa67210 */ /* 0x000fe20007f1e0ff */
[----:B------:R-:W-:Y:S01]  /*2630*/  IMAD.SHL.U32 R96, R96, 0x20, RZ ;  /* 0x0000002060607824 */ /* 0x000fe200078e00ff */
[----:B------:R-:W-:-:S02]  /*2640*/  ISETP.NE.U32.AND P5, PT, R6, RZ, PT ;  /* 0x000000ff0600720c */ /* 0x000fc40003fa5070 */
[-C--:B------:R-:W-:Y:S01]  /*2650*/  LEA.HI.X.SX32 R167, R157, R88.reuse, 0x2, P0 ;  /* 0x000000589da77211 */ /* 0x080fe200000f16ff */
[----:B------:R-:W-:Y:S01]  /*2660*/  VIADD R171, R4, UR7 ;  /* 0x0000000704ab7c36 */ /* 0x000fe20008000000 */
[-C--:B------:R-:W-:Y:S01]  /*2670*/  IADD3 R164, P0, R12, R85.reuse, RZ ;  /* 0x000000550ca47210 */ /* 0x080fe20007f1e0ff */
[----:B------:R-:W-:Y:S01]  /*2680*/  VIADD R181, R93, UR7 ;  /* 0x000000075db57c36 */ /* 0x000fe20008000000 */
[----:B------:R-:W-:Y:S01]  /*2690*/  LOP3.LUT R6, R106, 0x1f, RZ, 0xc0, !PT ;  /* 0x0000001f6a067812 */ /* 0x000fe200078ec0ff */
[----:B------:R-:W-:Y:S01]  /*26a0*/  VIADD R183, R94, UR7 ;  /* 0x000000075eb77c36 */ /* 0x000fe20008000000 */
[-C--:B------:R-:W-:Y:S01]  /*26b0*/  LEA.HI.X.SX32 R165, R153, R88.reuse, 0x2, P0 ;  /* 0x0000005899a57211 */ /* 0x080fe200000f16ff */
[----:B------:R-:W-:Y:S01]  /*26c0*/  @!PT LDS RZ, [RZ] ;  /* 0x00000000fffff984 */ /* 0x000fe20000000800 */
[----:B------:R-:W-:Y:S01]  /*26d0*/  @!PT LDS RZ, [RZ] ;  /* 0x00000000fffff984 */ /* 0x000fe20000000800 */
[----:B------:R-:W-:Y:S01]  /*26e0*/  @!PT LDS RZ, [RZ] ;  /* 0x00000000fffff984 */ /* 0x000fe20000000800 */
[----:B------:R1:W-:Y:S01]  /*26f0*/  LDGSTS.E [R171+0x18000], desc[UR14][R166.64], P6 ;  /* 0x18000000a6ab7fae */ /* 0x0003e2000b12184e */
[----:B------:R-:W-:Y:S01]  /*2700*/  IADD3 R162, P0, R14, R85, RZ ;  /* 0x000000550ea27210 */ /* 0x000fe20007f1e0ff */
[----:B------:R-:W-:Y:S01]  /*2710*/  IMAD R143, R6, R97, RZ ;  /* 0x00000061068f7224 */ /* 0x000fe200078e02ff */
[----:B------:R-:W-:Y:S01]  /*2720*/  ISETP.NE.U32.AND P4, PT, R8, RZ, PT ;  /* 0x000000ff0800720c */ /* 0x000fe20003f85070 */
[----:B------:R-:W-:Y:S01]  /*2730*/  VIADD R185, R95, UR7 ;  /* 0x000000075fb97c36 */ /* 0x000fe20008000000 */
[----:B------:R-:W-:Y:S01]  /*2740*/  LEA.HI.X.SX32 R163, R155, R88, 0x2, P0 ;  /* 0x000000589ba37211 */ /* 0x000fe200000f16ff */
[----:B------:R-:W-:Y:S01]  /*2750*/  IMAD.SHL.U32 R8, R143, 0x4, RZ ;  /* 0x000000048f087824 */ /* 0x000fe200078e00ff */
[----:B------:R-:W-:Y:S01]  /*2760*/  IADD3 R160, P0, R16, R85, RZ ;  /* 0x0000005510a07210 */ /* 0x000fe20007f1e0ff */
[----:B------:R-:W-:Y:S01]  /*2770*/  VIADD R169, R0, UR7 ;  /* 0x0000000700a97c36 */ /* 0x000fe20008000000 */
[----:B------:R-:W-:-:S02]  /*2780*/  LOP3.LUT R19, R9, 0x14, RZ, 0xfc, !PT ;  /* 0x0000001409137812 */ /* 0x000fc400078efcff */
[-C--:B------:R-:W-:Y:S01]  /*2790*/  LEA.HI.X.SX32 R161, R149, R88.reuse, 0x2, P0 ;  /* 0x0000005895a17211 */ /* 0x080fe200000f16ff */
[----:B-1----:R-:W-:Y:S01]  /*27a0*/  IMAD.WIDE R166, R96, 0x4, R166 ;  /* 0x0000000460a67825 */ /* 0x002fe200078e02a6 */
[-C--:B------:R-:W-:Y:S02]  /*27b0*/  IADD3 R158, P0, R18, R85.reuse, RZ ;  /* 0x00000055129e7210 */ /* 0x080fe40007f1e0ff */
[----:B------:R-:W-:Y:S02]  /*27c0*/  IADD3 R26, P1, R8, UR10, RZ ;  /* 0x0000000a081a7c10 */ /* 0x000fe4000ff3e0ff */
[----:B------:R-:W-:Y:S02]  /*27d0*/  LEA.HI.X.SX32 R159, R151, R88, 0x2, P0 ;  /* 0x00000058979f7211 */ /* 0x000fe400000f16ff */
[----:B------:R-:W-:Y:S02]  /*27e0*/  IADD3 R102, P0, R20, R85, RZ ;  /* 0x0000005514667210 */ /* 0x000fe40007f1e0ff */
[----:B------:R-:W-:-:S02]  /*27f0*/  LEA.HI.X.SX32 R27, R143, UR11, 0x2, P1 ;  /* 0x0000000b8f1b7c11 */ /* 0x000fc400088f16ff */
[----:B------:R-:W-:Y:S02]  /*2800*/  LEA.HI.X.SX32 R103, R145, R88, 0x2, P0 ;  /* 0x0000005891677211 */ /* 0x000fe400000f16ff */
[----:B------:R-:W-:Y:S02]  /*2810*/  LEA R98, P1, R108, R26, 0x2 ;  /* 0x0000001a6c627211 */ /* 0x000fe400078210ff */
[----:B------:R-:W-:Y:S02]  /*2820*/  IADD3 R100, P0, R22, R85, RZ ;  /* 0x0000005516647210 */ /* 0x000fe40007f1e0ff */
[----:B------:R-:W-:Y:S02]  /*2830*/  LEA.HI.X.SX32 R99, R108, R27, 0x2, P1 ;  /* 0x0000001b6c637211 */ /* 0x000fe400008f16ff */
[----:B------:R-:W-:Y:S02]  /*2840*/  LEA.HI.X.SX32 R101, R147, R88, 0x2, P0 ;  /* 0x0000005893657211 */ /* 0x000fe400000f16ff */
[----:B------:R-:W-:-:S02]  /*2850*/  LEA R82, P1, R111, R26, 0x2 ;  /* 0x0000001a6f527211 */ /* 0x000fc400078210ff */
[CC--:B------:R-:W-:Y:S02]  /*2860*/  LEA R86, P0, R110.reuse, R26.reuse, 0x2 ;  /* 0x0000001a6e567211 */ /* 0x0c0fe400078010ff */
[-C--:B------:R-:W-:Y:S02]  /*2870*/  LEA.HI.X.SX32 R83, R111, R27.reuse, 0x2, P1 ;  /* 0x0000001b6f537211 */ /* 0x080fe400008f16ff */
[-C--:B------:R-:W-:Y:S02]  /*2880*/  LEA.HI.X.SX32 R87, R110, R27.reuse, 0x2, P0 ;  /* 0x0000001b6e577211 */ /* 0x080fe400000f16ff */
[CC--:B------:R-:W-:Y:S02]  /*2890*/  LEA R80, P1, R113.reuse, R26.reuse, 0x2 ;  /* 0x0000001a71507211 */ /* 0x0c0fe400078210ff */
[----:B------:R-:W-:Y:S02]  /*28a0*/  LEA R74, P0, R112, R26, 0x2 ;  /* 0x0000001a704a7211 */ /* 0x000fe400078010ff */
[----:B------:R-:W-:-:S02]  /*28b0*/  LEA.HI.X.SX32 R81, R113, R27, 0x2, P1 ;  /* 0x0000001b71517211 */ /* 0x000fc400008f16ff */
[-C--:B------:R-:W-:Y:S02]  /*28c0*/  LEA.HI.X.SX32 R75, R112, R27.reuse, 0x2, P0 ;  /* 0x0000001b704b7211 */ /* 0x080fe400000f16ff */
[CC--:B------:R-:W-:Y:S02]  /*28d0*/  LEA R76, P1, R116.reuse, R26.reuse, 0x2 ;  /* 0x0000001a744c7211 */ /* 0x0c0fe400078210ff */
[CC--:B------:R-:W-:Y:S02]  /*28e0*/  LEA R78, P0, R115.reuse, R26.reuse, 0x2 ;  /* 0x0000001a734e7211 */ /* 0x0c0fe400078010ff */
[-C--:B------:R-:W-:Y:S02]  /*28f0*/  LEA.HI.X.SX32 R77, R116, R27.reuse, 0x2, P1 ;  /* 0x0000001b744d7211 */ /* 0x080fe400008f16ff */
[----:B------:R-:W-:Y:S02]  /*2900*/  LEA.HI.X.SX32 R79, R115, R27, 0x2, P0 ;  /* 0x0000001b734f7211 */ /* 0x000fe400000f16ff */
[----:B------:R-:W-:-:S02]  /*2910*/  LEA R64, P1, R118, R26, 0x2 ;  /* 0x0000001a76407211 */ /* 0x000fc400078210ff */
[CC--:B------:R-:W-:Y:S02]  /*2920*/  LEA R72, P0, R117.reuse, R26.reuse, 0x2 ;  /* 0x0000001a75487211 */ /* 0x0c0fe400078010ff */
[-C--:B------:R-:W-:Y:S02]  /*2930*/  LEA.HI.X.SX32 R65, R118, R27.reuse, 0x2, P1 ;  /* 0x0000001b76417211 */ /* 0x080fe400008f16ff */
[-C--:B------:R-:W-:Y:S02]  /*2940*/  LEA.HI.X.SX32 R73, R117, R27.reuse, 0x2, P0 ;  /* 0x0000001b75497211 */ /* 0x080fe400000f16ff */
[-C--:B------:R-:W-:Y:S02]  /*2950*/  LEA R68, P1, R121, R26.reuse, 0x2 ;  /* 0x0000001a79447211 */ /* 0x080fe400078210ff */
        /* <DEDUP_REMOVED lines=40> */
[C---:B------:R-:W-:Y:S02]  /*2be0*/  LEA R30, P0, R140.reuse, R26, 0x2 ;  /* 0x0000001a8c1e7211 */ /* 0x040fe400078010ff */
[-C--:B------:R-:W-:Y:S02]  /*2bf0*/  LEA.HI.X.SX32 R29, R141, R27.reuse, 0x2, P1 ;  /* 0x0000001b8d1d7211 */ /* 0x080fe400008f16ff */
[----:B------:R-:W-:Y:S02]  /*2c00*/  LEA.HI.X.SX32 R31, R140, R27, 0x2, P0 ;  /* 0x0000001b8c1f7211 */ /* 0x000fe400000f16ff */
[----:B------:R-:W-:-:S02]  /*2c10*/  ISETP.GE.AND P1, PT, R19, R120, PT ;  /* 0x000000781300720c */ /* 0x000fc40003f26270 */
[C---:B------:R-:W-:Y:S02]  /*2c20*/  LEA R26, P0, R142.reuse, R26, 0x2 ;  /* 0x0000001a8e1a7211 */ /* 0x040fe400078010ff */
[----:B------:R-:W-:Y:S02]  /*2c30*/  LOP3.LUT R21, R9, 0x18, RZ, 0xfc, !PT ;  /* 0x0000001809157812 */ /* 0x000fe400078efcff */
[----:B------:R-:W-:Y:S02]  /*2c40*/  SEL R89, R91, RZ, !P1 ;  /* 0x000000ff5b597207 */ /* 0x000fe40004800000 */
[----:B------:R-:W-:Y:S02]  /*2c50*/  LEA.HI.X.SX32 R27, R142, R27, 0x2, P0 ;  /* 0x0000001b8e1b7211 */ /* 0x000fe400000f16ff */
[----:B------:R-:W-:Y:S02]  /*2c60*/  IADD3 R84, P1, R23, R85, RZ ;  /* 0x0000005517547210 */ /* 0x000fe40007f3e0ff */
[----:B------:R-:W-:-:S02]  /*2c70*/  ISETP.GE.AND P0, PT, R21, R120, PT ;  /* 0x000000781500720c */ /* 0x000fc40003f06270 */
[----:B------:R-:W-:Y:S02]  /*2c80*/  LEA.HI.X.SX32 R85, R105, R88, 0x2, P1 ;  /* 0x0000005869557211 */ /* 0x000fe400008f16ff */
[----:B------:R-:W-:Y:S02]  /*2c90*/  SEL R90, R91, RZ, !P0 ;  /* 0x000000ff5b5a7207 */ /* 0x000fe40004000000 */
[----:B------:R-:W-:Y:S02]  /*2ca0*/  LOP3.LUT R88, R4, 0x10, RZ, 0x3c, !PT ;  /* 0x0000001004587812 */ /* 0x000fe400078e3cff */
[----:B------:R-:W-:Y:S02]  /*2cb0*/  ISETP.NE.U32.AND P1, PT, R89, RZ, PT ;  /* 0x000000ff5900720c */ /* 0x000fe40003f25070 */
[----:B------:R-:W-:Y:S01]  /*2cc0*/  ISETP.NE.U32.AND P0, PT, R90, RZ, PT ;  /* 0x000000ff5a00720c */ /* 0x000fe20003f05070 */
[----:B------:R-:W-:Y:S01]  /*2cd0*/  VIADD R173, R88, UR7 ;  /* 0x0000000758ad7c36 */ /* 0x000fe20008000000 */
[----:B------:R-:W-:-:S02]  /*2ce0*/  LOP3.LUT R89, R9, 0x1c, RZ, 0xfc, !PT ;  /* 0x0000001c09597812 */ /* 0x000fc400078efcff */
[----:B------:R-:W-:Y:S02]  /*2cf0*/  LOP3.LUT R90, R4, 0x20, RZ, 0x3c, !PT ;  /* 0x00000020045a7812 */ /* 0x000fe400078e3cff */
[-C--:B------:R-:W-:Y:S01]  /*2d00*/  ISETP.GE.AND P6, PT, R89, R120.reuse, PT ;  /* 0x000000785900720c */ /* 0x080fe20003fc6270 */
[----:B------:R1:W-:Y:S01]  /*2d10*/  LDGSTS.E [R173+0x18000], desc[UR14][R164.64], P5 ;  /* 0x18000000a4ad7fae */ /* 0x0003e2000a92184e */
[----:B------:R-:W-:Y:S01]  /*2d20*/  ISETP.GE.AND P5, PT, R6, R120, PT ;  /* 0x000000780600720c */ /* 0x000fe20003fa6270 */
[----:B------:R-:W-:Y:S01]  /*2d30*/  VIADD R175, R90, UR7 ;  /* 0x000000075aaf7c36 */ /* 0x000fe20008000000 */
[C---:B------:R-:W-:Y:S02]  /*2d40*/  SEL R92, R91.reuse, RZ, !P6 ;  /* 0x000000ff5b5c7207 */ /* 0x040fe40007000000 */
[----:B------:R-:W-:Y:S02]  /*2d50*/  SEL R114, R91, RZ, !P5 ;  /* 0x000000ff5b727207 */ /* 0x000fe40006800000 */
[----:B------:R2:W-:Y:S01]  /*2d60*/  LDGSTS.E [R175+0x18000], desc[UR14][R162.64], P4 ;  /* 0x18000000a2af7fae */ /* 0x0005e2000a12184e */
[----:B------:R-:W-:-:S02]  /*2d70*/  ISETP.NE.U32.AND P4, PT, R92, RZ, PT ;  /* 0x000000ff5c00720c */ /* 0x000fc40003f85070 */
[C---:B------:R-:W-:Y:S02]  /*2d80*/  LOP3.LUT R91, R4.reuse, 0x30, RZ, 0x3c, !PT ;  /* 0x00000030045b7812 */ /* 0x040fe400078e3cff */
[----:B------:R-:W-:Y:S01]  /*2d90*/  LOP3.LUT R92, R4, 0x40, RZ, 0x3c, !PT ;  /* 0x00000040045c7812 */ /* 0x000fe200078e3cff */
[----:B-1----:R-:W-:Y:S01]  /*2da0*/  IMAD.WIDE R164, R96, 0x4, R164 ;  /* 0x0000000460a47825 */ /* 0x002fe200078e02a4 */
[-C--:B------:R-:W-:Y:S02]  /*2db0*/  ISETP.GE.AND P6, PT, R9, R144.reuse, PT ;  /* 0x000000900900720c */ /* 0x080fe40003fc6270 */
[-C--:B------:R-:W-:Y:S01]  /*2dc0*/  ISETP.GE.AND P5, PT, R11, R144.reuse, PT ;  /* 0x000000900b00720c */ /* 0x080fe20003fa6270 */
[----:B------:R-:W-:Y:S01]  /*2dd0*/  VIADD R177, R91, UR7 ;  /* 0x000000075bb17c36 */ /* 0x000fe20008000000 */
[----:B------:R-:W-:Y:S01]  /*2de0*/  SEL R146, RZ, 0x4, P6 ;  /* 0x00000004ff927807 */ /* 0x000fe20003000000 */
[----:B------:R-:W-:Y:S01]  /*2df0*/  VIADD R179, R92, UR7 ;  /* 0x000000075cb37c36 */ /* 0x000fe20008000000 */
[-C--:B------:R-:W-:Y:S01]  /*2e00*/  ISETP.GE.AND P6, PT, R6, R144.reuse, PT ;  /* 0x000000900600720c */ /* 0x080fe20003fc6270 */
[----:B--2---:R-:W-:Y:S01]  /*2e10*/  IMAD.WIDE R162, R96, 0x4, R162 ;  /* 0x0000000460a27825 */ /* 0x004fe200078e02a2 */
[----:B------:R1:W-:Y:S01]  /*2e20*/  LDGSTS.E [R177+0x18000], desc[UR14][R160.64], P2 ;  /* 0x18000000a0b17fae */ /* 0x0003e2000912184e */
[----:B------:R-:W-:-:S02]  /*2e30*/  ISETP.GE.AND P2, PT, R13, R144, PT ;  /* 0x000000900d00720c */ /* 0x000fc40003f46270 */
[----:B------:R-:W-:Y:S01]  /*2e40*/  SEL R150, RZ, 0x4, P6 ;  /* 0x00000004ff967807 */ /* 0x000fe20003000000 */
[----:B------:R2:W-:Y:S01]  /*2e50*/  LDGSTS.E [R179+0x18000], desc[UR14][R158.64], P3 ;  /* 0x180000009eb37fae */ /* 0x0005e2000992184e */
[-C--:B------:R-:W-:Y:S02]  /*2e60*/  ISETP.GE.AND P3, PT, R15, R144.reuse, PT ;  /* 0x000000900f00720c */ /* 0x080fe40003f66270 */
[-C--:B------:R-:W-:Y:S01]  /*2e70*/  ISETP.GE.AND P6, PT, R21, R144.reuse, PT ;  /* 0x000000901500720c */ /* 0x080fe20003fc6270 */
[----:B------:R3:W-:Y:S01]  /*2e80*/  LDGSTS.E [R181+0x18000], desc[UR14][R102.64], P1 ;  /* 0x1800000066b57fae */ /* 0x0007e2000892184e */
[-C--:B------:R-:W-:Y:S02]  /*2e90*/  ISETP.GE.AND P1, PT, R17, R144.reuse, PT ;  /* 0x000000901100720c */ /* 0x080fe40003f26270 */
[----:B------:R-:W-:Y:S01]  /*2ea0*/  SEL R148, RZ, 0x4, P5 ;  /* 0x00000004ff947807 */ /* 0x000fe20002800000 */
[----:B------:R4:W-:Y:S01]  /*2eb0*/  LDGSTS.E [R183+0x18000], desc[UR14][R100.64], P0 ;  /* 0x1800000064b77fae */ /* 0x0009e2000812184e */
[-C--:B------:R-:W-:Y:S01]  /*2ec0*/  ISETP.GE.AND P0, PT, R19, R144.reuse, PT ;  /* 0x000000901300720c */ /* 0x080fe20003f06270 */
[C---:B-1----:R-:W-:Y:S01]  /*2ed0*/  IMAD.WIDE R160, R96.reuse, 0x4, R160 ;  /* 0x0000000460a07825 */ /* 0x042fe200078e02a0 */
[----:B------:R-:W-:Y:S01]  /*2ee0*/  ISETP.GT.AND P5, PT, R107, 0x3f, PT ;  /* 0x0000003f6b00780c */ /* 0x000fe20003fa4270 */
[----:B------:R1:W-:Y:S01]  /*2ef0*/  LDGSTS.E [R185+0x18000], desc[UR14][R84.64], P4 ;  /* 0x1800000054b97fae */ /* 0x0003e2000a12184e */
[----:B------:R-:W-:Y:S01]  /*2f00*/  ISETP.GE.AND P4, PT, R89, R144, PT ;  /* 0x000000905900720c */ /* 0x000fe20003f86270 */
[----:B--2---:R-:W-:Y:S01]  /*2f10*/  IMAD.WIDE R158, R96, 0x4, R158 ;  /* 0x00000004609e7825 */ /* 0x004fe200078e029e */
[----:B------:R-:W-:Y:S01]  /*2f20*/  SEL R144, RZ, 0x4, P2 ;  /* 0x00000004ff907807 */ /* 0x000fe20001000000 */
[----:B------:R-:W0:Y:S01]  /*2f30*/  LDGDEPBAR ;  /* 0x00000000000079af */ /* 0x000e220000000000 */
[----:B------:R-:W-:Y:S01]  /*2f40*/  ISETP.NE.U32.AND P2, PT, R114, RZ, PT ;  /* 0x000000ff7200720c */ /* 0x000fe20003f45070 */
[----:B---3--:R-:W-:Y:S01]  /*2f50*/  IMAD.WIDE R102, R96, 0x4, R102 ;  /* 0x0000000460667825 */ /* 0x008fe200078e0266 */
[----:B------:R-:W-:-:S02]  /*2f60*/  SEL R150, R150, RZ, P5 ;  /* 0x000000ff96967207 */ /* 0x000fc40002800000 */
[----:B------:R-:W-:Y:S01]  /*2f70*/  SEL R146, R146, RZ, P5 ;  /* 0x000000ff92927207 */ /* 0x000fe20002800000 */
[----:B----4-:R-:W-:Y:S01]  /*2f80*/  IMAD.WIDE R100, R96, 0x4, R100 ;  /* 0x0000000460647825 */ /* 0x010fe200078e0264 */
[----:B------:R-:W-:Y:S02]  /*2f90*/  SEL R114, RZ, 0x4, P3 ;  /* 0x00000004ff727807 */ /* 0x000fe40001800000 */
[----:B------:R-:W-:Y:S01]  /*2fa0*/  ISETP.NE.U32.AND P3, PT, R150, RZ, PT ;  /* 0x000000ff9600720c */ /* 0x000fe20003f65070 */
[----:B-1----:R-:W-:Y:S01]  /*2fb0*/  IMAD.WIDE R84, R96, 0x4, R84 ;  /* 0x0000000460547825 */ /* 0x002fe200078e0254 */
[----:B------:R-:W-:Y:S02]  /*2fc0*/  SEL R148, R148, RZ, P5 ;  /* 0x000000ff94947207 */ /* 0x000fe40002800000 */
[----:B------:R-:W-:Y:S01]  /*2fd0*/  SEL R150, RZ, 0x4, P1 ;  /* 0x00000004ff967807 */ /* 0x000fe20000800000 */
[----:B------:R1:W-:Y:S01]  /*2fe0*/  LDGSTS.E [R169], desc[UR14][R98.64], P2 ;  /* 0x0000000062a97fae */ /* 0x0003e2000912184e */
[----:B------:R-:W-:-:S02]  /*2ff0*/  ISETP.NE.U32.AND P1, PT, R146, RZ, PT ;  /* 0x000000ff9200720c */ /* 0x000fc40003f25070 */
[----:B------:R-:W-:Y:S01]  /*3000*/  SEL R146, RZ, 0x4, P0 ;  /* 0x00000004ff927807 */ /* 0x000fe20000000000 */
[----:B------:R2:W-:Y:S01]  /*3010*/  LDGSTS.E [R169+0x400], desc[UR14][R86.64], P2 ;  /* 0x0040000056a97fae */ /* 0x0005e2000912184e */
[----:B------:R-:W-:Y:S02]  /*3020*/  ISETP.NE.U32.AND P0, PT, R148, RZ, PT ;  /* 0x000000ff9400720c */ /* 0x000fe40003f05070 */
[----:B------:R-:W-:Y:S01]  /*3030*/  SEL R114, R114, RZ, P5 ;  /* 0x000000ff72727207 */ /* 0x000fe20002800000 */
[----:B------:R3:W-:Y:S01]  /*3040*/  LDGSTS.E [R169+0x800], desc[UR14][R82.64], P2 ;  /* 0x0080000052a97fae */ /* 0x0007e2000912184e */
[----:B------:R-:W-:Y:S02]  /*3050*/  SEL R144, R144, RZ, P5 ;  /* 0x000000ff90907207 */ /* 0x000fe40002800000 */
[----:B------:R-:W-:Y:S01]  /*3060*/  SEL R148, RZ, 0x4, P6 ;  /* 0x00000004ff947807 */ /* 0x000fe20003000000 */
[----:B------:R4:W-:Y:S01]  /*3070*/  LDGSTS.E [R169+0xc00], desc[UR14][R74.64], P2 ;  /* 0x00c000004aa97fae */ /* 0x0009e2000912184e */
[----:B------:R-:W-:-:S02]  /*3080*/  SEL R150, R150, RZ, P5 ;  /* 0x000000ff96967207 */ /* 0x000fc40002800000 */
[----:B------:R-:W-:Y:S01]  /*3090*/  SEL R146, R146, RZ, P5 ;  /* 0x000000ff92927207 */ /* 0x000fe20002800000 */
[----:B------:R5:W-:Y:S01]  /*30a0*/  LDGSTS.E [R169+0x1000], desc[UR14][R80.64], P2 ;  /* 0x0100000050a97fae */ /* 0x000be2000912184e */
[----:B------:R-:W-:Y:S02]  /*30b0*/  ISETP.NE.U32.AND P6, PT, R144, RZ, PT ;  /* 0x000000ff9000720c */ /* 0x000fe40003fc5070 */
[----:B------:R-:W-:Y:S01]  /*30c0*/  SEL R148, R148, RZ, P5 ;  /* 0x000000ff94947207 */ /* 0x000fe20002800000 */
[----:B------:R5:W-:Y:S04]  /*30d0*/  LDGSTS.E [R169+0x1400], desc[UR14][R78.64], P2 ;  /* 0x014000004ea97fae */ /* 0x000be8000912184e */
        /* <DEDUP_REMOVED lines=8> */
[----:B------:R-:W-:Y:S04]  /*3160*/  LDGSTS.E [R169+0x3800], desc[UR14][R60.64], P2 ;  /* 0x038000003ca97fae */ /* 0x000fe8000912184e */
        /* <DEDUP_REMOVED lines=16> */
[----:B------:R-:W-:Y:S01]  /*3270*/  LDGSTS.E [R169+0x7c00], desc[UR14][R26.64], P2 ;  /* 0x07c000001aa97fae */ /* 0x000fe2000912184e */
[----:B------:R-:W-:-:S02]  /*3280*/  ISETP.NE.U32.AND P2, PT, R114, RZ, PT ;  /* 0x000000ff7200720c */ /* 0x000fc40003f45070 */
[----:B------:R-:W-:Y:S01]  /*3290*/  SEL R114, RZ, 0x4, P4 ;  /* 0x00000004ff727807 */ /* 0x000fe20002000000 */
[----:B------:R-:W0:Y:S01]  /*32a0*/  LDGDEPBAR ;  /* 0x00000000000079af */ /* 0x000e220000000000 */
[----:B------:R-:W-:Y:S02]  /*32b0*/  BAR.SYNC.DEFER_BLOCKING 0x0 ;  /* 0x0000000000007b1d */ /* 0x000fe40000010000 */
[----:B------:R-:W-:Y:S02]  /*32c0*/  SEL R114, R114, RZ, P5 ;  /* 0x000000ff72727207 */ /* 0x000fe40002800000 */
[----:B------:R-:W-:Y:S02]  /*32d0*/  ISETP.NE.U32.AND P4, PT, R148, RZ, PT ;  /* 0x000000ff9400720c */ /* 0x000fe40003f85070 */
[----:B------:R-:W-:Y:S01]  /*32e0*/  ISETP.NE.U32.AND P5, PT, R114, RZ, PT ;  /* 0x000000ff7200720c */ /* 0x000fe20003fa5070 */
[----:B------:R-:W-:Y:S01]  /*32f0*/  IMAD.SHL.U32 R114, R97, 0x20, RZ ;  /* 0x0000002061727824 */ /* 0x000fe200078e00ff */
[----:B------:R-:W-:-:S03]  /*3300*/  LOP3.LUT R97, R106, 0x80, RZ, 0xc0, !PT ;  /* 0x000000806a617812 */ /* 0x000fc600078ec0ff */
[----:B-1----:R-:W-:-:S04]  /*3310*/  IMAD.WIDE R98, R114, 0x4, R98 ;  /* 0x0000000472627825 */ /* 0x002fc800078e0262 */
[----:B--2---:R-:W-:-:S04]  /*3320*/  IMAD.WIDE R86, R114, 0x4, R86 ;  /* 0x0000000472567825 */ /* 0x004fc800078e0256 */
[----:B---3--:R-:W-:-:S04]  /*3330*/  IMAD.WIDE R82, R114, 0x4, R82 ;  /* 0x0000000472527825 */ /* 0x008fc800078e0252 */
[----:B----4-:R-:W-:Y:S01]  /*3340*/  IMAD.WIDE R74, R114, 0x4, R74 ;  /* 0x00000004724a7825 */ /* 0x010fe200078e024a */
[----:B------:R-:W-:Y:S01]  /*3350*/  @!PT LDS RZ, [RZ] ;  /* 0x00000000fffff984 */ /* 0x000fe20000000800 */
[----:B------:R-:W-:Y:S01]  /*3360*/  @!PT LDS RZ, [RZ] ;  /* 0x00000000fffff984 */ /* 0x000fe20000000800 */
[----:B------:R-:W-:Y:S01]  /*3370*/  @!PT LDS RZ, [RZ] ;  /* 0x00000000fffff984 */ /* 0x000fe20000000800 */
[----:B------:R-:W-:Y:S01]  /*3380*/  LDGSTS.E [R171+0x1a000], desc[UR14][R166.64], P1 ;  /* 0x1a000000a6ab7fae */ /* 0x000fe2000892184e */
[----:B------:R-:W-:Y:S02]  /*3390*/  ISETP.NE.U32.AND P1, PT, R150, RZ, PT ;  /* 0x000000ff9600720c */ /* 0x000fe40003f25070 */
[----:B-----5:R-:W-:Y:S01]  /*33a0*/  IMAD.WIDE R80, R114, 0x4, R80 ;  /* 0x0000000472507825 */ /* 0x020fe200078e0250 */
[----:B------:R-:W-:Y:S01]  /*33b0*/  LDGSTS.E [R173+0x1a000], desc[UR14][R164.64], P0 ;  /* 0x1a000000a4ad7fae */ /* 0x000fe2000812184e */
[----:B------:R-:W-:Y:S02]  /*33c0*/  ISETP.NE.U32.AND P0, PT, R146, RZ, PT ;  /* 0x000000ff9200720c */ /* 0x000fe40003f05070 */
[C---:B------:R-:W-:Y:S01]  /*33d0*/  IMAD.WIDE R78, R114.reuse, 0x4, R78 ;  /* 0x00000004724e7825 */ /* 0x040fe200078e024e */
[----:B------:R-:W-:Y:S03]  /*33e0*/  LDGSTS.E [R175+0x1a000], desc[UR14][R162.64], P6 ;  /* 0x1a000000a2af7fae */ /* 0x000fe6000b12184e */
[C---:B------:R-:W-:Y:S01]  /*33f0*/  IMAD.WIDE R76, R114.reuse, 0x4, R76 ;  /* 0x00000004724c7825 */ /* 0x040fe200078e024c */
[----:B------:R-:W-:Y:S03]  /*3400*/  LDGSTS.E [R177+0x1a000], desc[UR14][R160.64], P2 ;  /* 0x1a000000a0b17fae */ /* 0x000fe6000912184e */
[C---:B------:R-:W-:Y:S01]  /*3410*/  IMAD.WIDE R72, R114.reuse, 0x4, R72 ;  /* 0x0000000472487825 */ /* 0x040fe200078e0248 */
[----:B------:R-:W-:Y:S03]  /*3420*/  LDGSTS.E [R179+0x1a000], desc[UR14][R158.64], P1 ;  /* 0x1a0000009eb37fae */ /* 0x000fe6000892184e */
[----:B------:R-:W-:Y:S01]  /*3430*/  IMAD.WIDE R64, R114, 0x4, R64 ;  /* 0x0000000472407825 */ /* 0x000fe200078e0240 */
[----:B------:R-:W-:Y:S01]  /*3440*/  LDGSTS.E [R181+0x1a000], desc[UR14][R102.64], P0 ;  /* 0x1a00000066b57fae */ /* 0x000fe2000812184e */
[----:B------:R-:W-:-:S02]  /*3450*/  ISETP.GE.AND P0, PT, R107, 0x20, PT ;  /* 0x000000206b00780c */ /* 0x000fc40003f06270 */
[C---:B------:R-:W-:Y:S01]  /*3460*/  IMAD.WIDE R70, R114.reuse, 0x4, R70 ;  /* 0x0000000472467825 */ /* 0x040fe200078e0246 */
[----:B------:R-:W-:Y:S03]  /*3470*/  LDGSTS.E [R183+0x1a000], desc[UR14][R100.64], P4 ;  /* 0x1a00000064b77fae */ /* 0x000fe6000a12184e */
[C---:B------:R-:W-:Y:S01]  /*3480*/  IMAD.WIDE R68, R114.reuse, 0x4, R68 ;  /* 0x0000000472447825 */ /* 0x040fe200078e0244 */
[----:B------:R1:W-:Y:S03]  /*3490*/  LDGSTS.E [R185+0x1a000], desc[UR14][R84.64], P5 ;  /* 0x1a00000054b97fae */ /* 0x0003e6000a92184e */
[C---:B------:R-:W-:Y:S01]  /*34a0*/  IMAD.WIDE R66, R114.reuse, 0x4, R66 ;  /* 0x0000000472427825 */ /* 0x040fe200078e0242 */
[----:B------:R-:W0:Y:S03]  /*34b0*/  LDGDEPBAR ;  /* 0x00000000000079af */ /* 0x000e260000000000 */
[C---:B------:R-:W-:Y:S01]  /*34c0*/  IMAD.WIDE R62, R114.reuse, 0x4, R62 ;  /* 0x00000004723e7825 */ /* 0x040fe200078e023e */
[----:B------:R-:W-:Y:S03]  /*34d0*/  LDGSTS.E [R169+0x8000], desc[UR14][R98.64], P3 ;  /* 0x0800000062a97fae */ /* 0x000fe6000992184e */
[----:B------:R-:W-:Y:S01]  /*34e0*/  IMAD.WIDE R54, R114, 0x4, R54 ;  /* 0x0000000472367825 */ /* 0x000fe200078e0236 */
[----:B------:R2:W-:Y:S01]  /*34f0*/  LDGSTS.E [R169+0x8400], desc[UR14][R86.64], P3 ;  /* 0x0840000056a97fae */ /* 0x0005e2000992184e */
[----:B-1----:R-:W-:-:S02]  /*3500*/  CS2R R84, SRZ ;  /* 0x0000000000547805 */ /* 0x002fc4000001ff00 */
[C---:B------:R-:W-:Y:S01]  /*3510*/  IMAD.WIDE R60, R114.reuse, 0x4, R60 ;  /* 0x00000004723c7825 */ /* 0x040fe200078e023c */
[----:B------:R1:W-:Y:S03]  /*3520*/  LDGSTS.E [R169+0x8800], desc[UR14][R82.64], P3 ;  /* 0x0880000052a97fae */ /* 0x0003e6000992184e */
[C---:B------:R-:W-:Y:S01]  /*3530*/  IMAD.WIDE R58, R114.reuse, 0x4, R58 ;  /* 0x00000004723a7825 */ /* 0x040fe200078e023a */
[----:B------:R3:W-:Y:S03]  /*3540*/  LDGSTS.E [R169+0x8c00], desc[UR14][R74.64], P3 ;  /* 0x08c000004aa97fae */ /* 0x0007e6000992184e */
[----:B------:R-:W-:Y:S01]  /*3550*/  IMAD.WIDE R56, R114, 0x4, R56 ;  /* 0x0000000472387825 */ /* 0x000fe200078e0238 */
[----:B------:R4:W-:Y:S01]  /*3560*/  LDGSTS.E [R169+0x9000], desc[UR14][R80.64], P3 ;  /* 0x0900000050a97fae */ /* 0x0009e2000992184e */
[----:B--2---:R-:W-:-:S02]  /*3570*/  CS2R R86, SRZ ;  /* 0x0000000000567805 */ /* 0x004fc4000001ff00 */
[C---:B------:R-:W-:Y:S01]  /*3580*/  IMAD.WIDE R52, R114.reuse, 0x4, R52 ;  /* 0x0000000472347825 */ /* 0x040fe200078e0234 */
[----:B------:R2:W-:Y:S01]  /*3590*/  LDGSTS.E [R169+0x9400], desc[UR14][R78.64], P3 ;  /* 0x094000004ea97fae */ /* 0x0005e2000992184e */
[----:B-1----:R-:W-:Y:S02]  /*35a0*/  CS2R R82, SRZ ;  /* 0x0000000000527805 */ /* 0x002fe4000001ff00 */
[C---:B------:R-:W-:Y:S01]  /*35b0*/  IMAD.WIDE R44, R114.reuse, 0x4, R44 ;  /* 0x00000004722c7825 */ /* 0x040fe200078e022c */
[----:B------:R1:W-:Y:S01]  /*35c0*/  LDGSTS.E [R169+0x9800], desc[UR14][R76.64], P3 ;  /* 0x098000004ca97fae */ /* 0x0003e2000992184e */
[----:B---3--:R-:W-:Y:S02]  /*35d0*/  CS2R R74, SRZ ;  /* 0x00000000004a7805 */ /* 0x008fe4000001ff00 */
[----:B------:R-:W-:Y:S01]  /*35e0*/  IMAD.WIDE R50, R114, 0x4, R50 ;  /* 0x0000000472327825 */ /* 0x000fe200078e0232 */
[----:B------:R3:W-:Y:S01]  /*35f0*/  LDGSTS.E [R169+0x9c00], desc[UR14][R72.64], P3 ;  /* 0x09c0000048a97fae */ /* 0x0007e2000992184e */
[----:B----4-:R-:W-:-:S02]  /*3600*/  CS2R R80, SRZ ;  /* 0x0000000000507805 */ /* 0x010fc4000001ff00 */
[C---:B------:R-:W-:Y:S01]  /*3610*/  IMAD.WIDE R48, R114.reuse, 0x4, R48 ;  /* 0x0000000472307825 */ /* 0x040fe200078e0230 */
[----:B------:R4:W-:Y:S01]  /*3620*/  LDGSTS.E [R169+0xa000], desc[UR14][R64.64], P3 ;  /* 0x0a00000040a97fae */ /* 0x0009e2000992184e */
[----:B--2---:R-:W-:Y:S02]  /*3630*/  CS2R R78, SRZ ;  /* 0x00000000004e7805 */ /* 0x004fe4000001ff00 */
[C---:B------:R-:W-:Y:S01]  /*3640*/  IMAD.WIDE R46, R114.reuse, 0x4, R46 ;  /* 0x00000004722e7825 */ /* 0x040fe200078e022e */
[----:B------:R2:W-:Y:S01]  /*3650*/  LDGSTS.E [R169+0xa400], desc[UR14][R70.64], P3 ;  /* 0x0a40000046a97fae */ /* 0x0005e2000992184e */
[----:B-1----:R-:W-:Y:S02]  /*3660*/  CS2R R76, SRZ ;  /* 0x00000000004c7805 */ /* 0x002fe4000001ff00 */
[----:B------:R-:W-:Y:S01]  /*3670*/  IMAD.WIDE R42, R114, 0x4, R42 ;  /* 0x00000004722a7825 */ /* 0x000fe200078e022a */
[----:B------:R1:W-:Y:S01]  /*3680*/  LDGSTS.E [R169+0xa800], desc[UR14][R68.64], P3 ;  /* 0x0a80000044a97fae */ /* 0x0003e2000992184e */
[----:B---3--:R-:W-:-:S02]  /*3690*/  CS2R R72, SRZ ;  /* 0x0000000000487805 */ /* 0x008fc4000001ff00 */
[C---:B------:R-:W-:Y:S01]  /*36a0*/  IMAD.WIDE R34, R114.reuse, 0x4, R34 ;  /* 0x0000000472227825 */ /* 0x040fe200078e0222 */
[----:B------:R3:W-:Y:S01]  /*36b0*/  LDGSTS.E [R169+0xac00], desc[UR14][R66.64], P3 ;  /* 0x0ac0000042a97fae */ /* 0x0007e2000992184e */
[----:B----4-:R-:W-:Y:S02]  /*36c0*/  CS2R R64, SRZ ;  /* 0x0000000000407805 */ /* 0x010fe4000001ff00 */
[C---:B------:R-:W-:Y:S01]  /*36d0*/  IMAD.WIDE R40, R114.reuse, 0x4, R40 ;  /* 0x0000000472287825 */ /* 0x040fe200078e0228 */
[----:B------:R4:W-:Y:S01]  /*36e0*/  LDGSTS.E [R169+0xb000], desc[UR14][R62.64], P3 ;  /* 0x0b0000003ea97fae */ /* 0x0009e2000992184e */
[----:B--2---:R-:W-:Y:S02]  /*36f0*/  CS2R R70, SRZ ;  /* 0x0000000000467805 */ /* 0x004fe4000001ff00 */
[----:B------:R-:W-:Y:S01]  /*3700*/  IMAD.WIDE R38, R114, 0x4, R38 ;  /* 0x0000000472267825 */ /* 0x000fe200078e0226 */
[----:B------:R2:W-:Y:S01]  /*3710*/  LDGSTS.E [R169+0xb400], desc[UR14][R54.64], P3 ;  /* 0x0b40000036a97fae */ /* 0x0005e2000992184e */
[----:B-1----:R-:W-:-:S02]  /*3720*/  CS2R R68, SRZ ;  /* 0x0000000000447805 */ /* 0x002fc4000001ff00 */
[C---:B------:R-:W-:Y:S01]  /*3730*/  IMAD.WIDE R36, R114.reuse, 0x4, R36 ;  /* 0x0000000472247825 */ /* 0x040fe200078e0224 */
[----:B------:R1:W-:Y:S01]  /*3740*/  LDGSTS.E [R169+0xb800], desc[UR14][R60.64], P3 ;  /* 0x0b8000003ca97fae */ /* 0x0003e2000992184e */
[----:B---3--:R-:W-:Y:S02]  /*3750*/  CS2R R66, SRZ ;  /* 0x0000000000427805 */ /* 0x008fe4000001ff00 */
[----:B------:R-:W-:Y:S01]  /*3760*/  IMAD.WIDE R32, R114, 0x4, R32 ;  /* 0x0000000472207825 */ /* 0x000fe200078e0220 */
[----:B------:R3:W-:Y:S01]  /*3770*/  LDGSTS.E [R169+0xbc00], desc[UR14][R58.64], P3 ;  /* 0x0bc000003aa97fae */ /* 0x0007e2000992184e */
[----:B----4-:R-:W-:-:S03]  /*3780*/  CS2R R62, SRZ ;  /* 0x00000000003e7805 */ /* 0x010fc6000001ff00 */
[----:B------:R4:W-:Y:S01]  /*3790*/  LDGSTS.E [R169+0xc000], desc[UR14][R56.64], P3 ;  /* 0x0c00000038a97fae */ /* 0x0009e2000992184e */
[----:B--2---:R-:W-:-:S03]  /*37a0*/  CS2R R54, SRZ ;  /* 0x0000000000367805 */ /* 0x004fc6000001ff00 */
[----:B------:R2:W-:Y:S01]  /*37b0*/  LDGSTS.E [R169+0xc400], desc[UR14][R52.64], P3 ;  /* 0x0c40000034a97fae */ /* 0x0005e2000992184e */
[----:B-1----:R-:W-:-:S03]  /*37c0*/  CS2R R60, SRZ ;  /* 0x00000000003c7805 */ /* 0x002fc6000001ff00 */
[----:B------:R1:W-:Y:S01]  /*37d0*/  LDGSTS.E [R169+0xc800], desc[UR14][R44.64], P3 ;  /* 0x0c8000002ca97fae */ /* 0x0003e2000992184e */
[----:B---3--:R-:W-:-:S03]  /*37e0*/  CS2R R58, SRZ ;  /* 0x00000000003a7805 */ /* 0x008fc6000001ff00 */
[----:B------:R3:W-:Y:S01]  /*37f0*/  LDGSTS.E [R169+0xcc00], desc[UR14][R50.64], P3 ;  /* 0x0cc0000032a97fae */ /* 0x0007e2000992184e */
[----:B----4-:R-:W-:-:S03]  /*3800*/  CS2R R56, SRZ ;  /* 0x0000000000387805 */ /* 0x010fc6000001ff00 */
[----:B------:R4:W-:Y:S01]  /*3810*/  LDGSTS.E [R169+0xd000], desc[UR14][R48.64], P3 ;  /* 0x0d00000030a97fae */ /* 0x0009e2000992184e */
[----:B--2---:R-:W-:-:S03]  /*3820*/  CS2R R52, SRZ ;  /* 0x0000000000347805 */ /* 0x004fc6000001ff00 */
[----:B------:R2:W-:Y:S01]  /*3830*/  LDGSTS.E [R169+0xd400], desc[UR14][R46.64], P3 ;  /* 0x0d4000002ea97fae */ /* 0x0005e2000992184e */
[C---:B-1----:R-:W-:Y:S01]  /*3840*/  IMAD.WIDE R44, R114.reuse, 0x4, R24 ;  /* 0x00000004722c7825 */ /* 0x042fe200078e0218 */
[----:B------:R-:W-:Y:S02]  /*3850*/  CS2R R24, SRZ ;  /* 0x0000000000187805 */ /* 0x000fe4000001ff00 */
[----:B------:R1:W-:Y:S01]  /*3860*/  LDGSTS.E [R169+0xd800], desc[UR14][R42.64], P3 ;  /* 0x0d8000002aa97fae */ /* 0x0003e2000992184e */
[C---:B---3--:R-:W-:Y:S01]  /*3870*/  IMAD.WIDE R50, R114.reuse, 0x4, R26 ;  /* 0x0000000472327825 */ /* 0x048fe200078e021a */
[----:B------:R-:W-:Y:S02]  /*3880*/  CS2R R26, SRZ ;  /* 0x00000000001a7805 */ /* 0x000fe4000001ff00 */
[----:B------:R3:W-:Y:S01]  /*3890*/  LDGSTS.E [R169+0xdc00], desc[UR14][R34.64], P3 ;  /* 0x0dc0000022a97fae */ /* 0x0007e2000992184e */
[----:B----4-:R-:W-:Y:S01]  /*38a0*/  IMAD.WIDE R48, R114, 0x4, R28 ;  /* 0x0000000472307825 */ /* 0x010fe200078e021c */
[----:B------:R-:W-:-:S02]  /*38b0*/  CS2R R28, SRZ ;  /* 0x00000000001c7805 */ /* 0x000fc4000001ff00 */
[----:B------:R4:W-:Y:S01]  /*38c0*/  LDGSTS.E [R169+0xe000], desc[UR14][R40.64], P3 ;  /* 0x0e00000028a97fae */ /* 0x0009e2000992184e */
[----:B--2---:R-:W-:Y:S01]  /*38d0*/  IMAD.WIDE R46, R114, 0x4, R30 ;  /* 0x00000004722e7825 */ /* 0x004fe200078e021e */
[----:B------:R-:W-:Y:S02]  /*38e0*/  CS2R R30, SRZ ;  /* 0x00000000001e7805 */ /* 0x000fe4000001ff00 */
        /* <DEDUP_REMOVED lines=14> */
[----:B------:R-:W0:Y:S01]  /*39d0*/  LDGDEPBAR ;  /* 0x00000000000079af */ /* 0x000e220000000000 */
[----:B--2---:R-:W-:Y:S02]  /*39e0*/  CS2R R46, SRZ ;  /* 0x00000000002e7805 */ /* 0x004fe4000001ff00 */
[----:B-1----:R-:W-:Y:S02]  /*39f0*/  CS2R R48, SRZ ;  /* 0x0000000000307805 */ /* 0x002fe4000001ff00 */
[----:B---3--:R-:W-:Y:S01]  /*3a00*/  CS2R R50, SRZ ;  /* 0x0000000000327805 */ /* 0x008fe2000001ff00 */
[----:B------:R-:W-:Y:S06]  /*3a10*/  @!P0 BRA `(.L_x_0) ;  /* 0x0000002000008947 */ /* 0x000fec0003800000 */
[----:B------:R-:W-:Y:S01]  /*3a20*/  SHF.R.S32.HI R24, RZ, 0x1f, R153 ;  /* 0x0000001fff187819 */ /* 0x000fe20000011499 */
[----:B------:R-:W-:Y:S01]  /*3a30*/  IMAD.SHL.U32 R231, R114, 0x8, RZ ;  /* 0x0000000872e77824 */ /* 0x000fe200078e00ff */
[----:B------:R-:W-:Y:S01]  /*3a40*/  SHF.R.S32.HI R26, RZ, 0x1f, R149 ;  /* 0x0000001fff1a7819 */ /* 0x000fe20000011495 */
[----:B------:R-:W-:Y:S01]  /*3a50*/  VIADD R120, R120, 0xffffffc0 ;  /* 0xffffffc078787836 */ /* 0x000fe20000000000 */
[----:B------:R-:W-:Y:S02]  /*3a60*/  SHF.R.S32.HI R27, RZ, 0x1f, R114 ;  /* 0x0000001fff1b7819 */ /* 0x000fe40000011472 */
[----:B------:R-:W-:Y:S02]  /*3a70*/  CS2R R44, SRZ ;  /* 0x00000000002c7805 */ /* 0x000fe4000001ff00 */
[----:B------:R-:W-:Y:S02]  /*3a80*/  SHF.L.U64.HI R99, R153, 0x2, R24 ;  /* 0x0000000299637819 */ /* 0x000fe40000010218 */
[----:B------:R-:W-:-:S02]  /*3a90*/  CS2R R46, SRZ ;  /* 0x00000000002e7805 */ /* 0x000fc4000001ff00 */
[----:B------:R-:W-:Y:S02]  /*3aa0*/  SHF.L.U64.HI R101, R149, 0x2, R26 ;  /* 0x0000000295657819 */ /* 0x000fe4000001021a */
[----:B------:R-:W-:Y:S02]  /*3ab0*/  CS2R R48, SRZ ;  /* 0x0000000000307805 */ /* 0x000fe4000001ff00 */
[----:B------:R-:W-:Y:S02]  /*3ac0*/  SHF.R.S32.HI R24, RZ, 0x1f, R145 ;  /* 0x0000001fff187819 */ /* 0x000fe40000011491 */
[----:B------:R-:W-:Y:S02]  /*3ad0*/  CS2R R50, SRZ ;  /* 0x0000000000327805 */ /* 0x000fe4000001ff00 */
[----:B------:R-:W-:Y:S02]  /*3ae0*/  SHF.R.S32.HI R26, RZ, 0x1f, R105 ;  /* 0x0000001fff1a7819 */ /* 0x000fe40000011469 */
[----:B------:R-:W-:-:S02]  /*3af0*/  CS2R R52, SRZ ;  /* 0x0000000000347805 */ /* 0x000fc4000001ff00 */
[----:B------:R-:W-:Y:S02]  /*3b00*/  SHF.R.S32.HI R29, RZ, 0x1f, R142 ;  /* 0x0000001fff1d7819 */ /* 0x000fe4000001148e */
[----:B------:R-:W-:Y:S02]  /*3b10*/  CS2R R54, SRZ ;  /* 0x0000000000367805 */ /* 0x000fe4000001ff00 */
[----:B------:R-:W-:Y:S02]  /*3b20*/  SHF.L.U64.HI R43, R114, 0x3, R27 ;  /* 0x00000003722b7819 */ /* 0x000fe4000001021b */
[----:B------:R-:W-:Y:S02]  /*3b30*/  CS2R R56, SRZ ;  /* 0x0000000000387805 */ /* 0x000fe4000001ff00 */
[----:B------:R-:W-:Y:S02]  /*3b40*/  LEA R42, P0, R142, R231, 0x2 ;  /* 0x000000e78e2a7211 */ /* 0x000fe400078010ff */
[----:B------:R-:W-:-:S02]  /*3b50*/  CS2R R58, SRZ ;  /* 0x00000000003a7805 */ /* 0x000fc4000001ff00 */
[----:B------:R-:W-:Y:S02]  /*3b60*/  SHF.L.U64.HI R103, R145, 0x2, R24 ;  /* 0x0000000291677819 */ /* 0x000fe40000010218 */
[----:B------:R-:W-:Y:S02]  /*3b70*/  CS2R R60, SRZ ;  /* 0x00000000003c7805 */ /* 0x000fe4000001ff00 */
[----:B------:R-:W-:Y:S02]  /*3b80*/  SHF.L.U64.HI R105, R105, 0x2, R26 ;  /* 0x0000000269697819 */ /* 0x000fe4000001021a */
[----:B------:R-:W-:Y:S02]  /*3b90*/  CS2R R62, SRZ ;  /* 0x00000000003e7805 */ /* 0x000fe4000001ff00 */
[----:B------:R-:W-:Y:S02]  /*3ba0*/  SHF.R.U32.HI R24, RZ, 0x5, R106 ;  /* 0x00000005ff187819 */ /* 0x000fe4000001166a */
[----:B------:R-:W-:-:S02]  /*3bb0*/  CS2R R64, SRZ ;  /* 0x0000000000407805 */ /* 0x000fc4000001ff00 */
[----:B------:R-:W-:Y:S02]  /*3bc0*/  LEA.HI.X R142, R142, R43, R29, 0x2, P0 ;  /* 0x0000002b8e8e7211 */ /* 0x000fe400000f141d */
[----:B------:R-:W-:Y:S02]  /*3bd0*/  CS2R R66, SRZ ;  /* 0x0000000000427805 */ /* 0x000fe4000001ff00 */
[----:B------:R-:W-:Y:S02]  /*3be0*/  SHF.R.S32.HI R26, RZ, 0x1f, R141 ;  /* 0x0000001fff1a7819 */ /* 0x000fe4000001148d */
[----:B------:R-:W-:Y:S02]  /*3bf0*/  CS2R R68, SRZ ;  /* 0x0000000000447805 */ /* 0x000fe4000001ff00 */
[----:B------:R-:W-:Y:S02]  /*3c00*/  SHF.R.S32.HI R31, RZ, 0x1f, R140 ;  /* 0x0000001fff1f7819 */ /* 0x000fe4000001148c */
[----:B------:R-:W-:-:S02]  /*3c10*/  CS2R R70, SRZ ;  /* 0x0000000000467805 */ /* 0x000fc4000001ff00 */
[-C--:B------:R-:W-:Y:S02]  /*3c20*/  LEA R41, P0, R141, R231.reuse, 0x2 ;  /* 0x000000e78d297211 */ /* 0x080fe400078010ff */
[----:B------:R-:W-:Y:S02]  /*3c30*/  CS2R R72, SRZ ;  /* 0x0000000000487805 */ /* 0x000fe4000001ff00 */
[----:B------:R-:W-:Y:S02]  /*3c40*/  LEA R40, P1, R140, R231, 0x2 ;  /* 0x000000e78c287211 */ /* 0x000fe400078210ff */
[----:B------:R-:W-:Y:S02]  /*3c50*/  CS2R R74, SRZ ;  /* 0x00000000004a7805 */ /* 0x000fe4000001ff00 */
[----:B------:R-:W-:Y:S02]  /*3c60*/  R2UR UR16, R24 ;  /* 0x00000000181072ca */ /* 0x000fe400000e0000 */
[----:B------:R-:W-:-:S02]  /*3c70*/  CS2R R76, SRZ ;  /* 0x00000000004c7805 */ /* 0x000fc4000001ff00 */
[----:B------:R-:W-:Y:S02]  /*3c80*/  SHF.R.S32.HI R24, RZ, 0x1f, R139 ;  /* 0x0000001fff187819 */ /* 0x000fe4000001148b */
[----:B------:R-:W-:Y:S02]  /*3c90*/  CS2R R78, SRZ ;  /* 0x00000000004e7805 */ /* 0x000fe4000001ff00 */
[----:B------:R-:W-:Y:S02]  /*3ca0*/  SHF.R.S32.HI R29, RZ, 0x1f, R138 ;  /* 0x0000001fff1d7819 */ /* 0x000fe4000001148a */
[----:B------:R-:W-:Y:S02]  /*3cb0*/  CS2R R80, SRZ ;  /* 0x0000000000507805 */ /* 0x000fe4000001ff00 */
[----:B------:R-:W-:Y:S02]  /*3cc0*/  LEA R38, P2, R139, R231, 0x2 ;  /* 0x000000e78b267211 */ /* 0x000fe400078410ff */
[----:B------:R-:W-:-:S02]  /*3cd0*/  CS2R R82, SRZ ;  /* 0x0000000000527805 */ /* 0x000fc4000001ff00 */
[----:B------:R-:W-:Y:S02]  /*3ce0*/  LEA R37, P3, R138, R231, 0x2 ;  /* 0x000000e78a257211 */ /* 0x000fe400078610ff */
[----:B------:R-:W-:Y:S02]  /*3cf0*/  CS2R R84, SRZ ;  /* 0x0000000000547805 */ /* 0x000fe4000001ff00 */
[-C--:B------:R-:W-:Y:S01]  /*3d00*/  LEA.HI.X R141, R141, R43.reuse, R26, 0x2, P0 ;  /* 0x0000002b8d8d7211 */ /* 0x080fe200000f141a */
[----:B------:R-:W-:Y:S01]  /*3d10*/  UMOV UR12, 0x1 ;  /* 0x00000001000c7882 */ /* 0x000fe20000000000 */
[----:B------:R-:W-:Y:S01]  /*3d20*/  LEA.HI.X R140, R140, R43, R31, 0x2, P1 ;  /* 0x0000002b8c8c7211 */ /* 0x000fe200008f141f */
[----:B------:R-:W-:Y:S01]  /*3d30*/  UMOV UR13, 0xffffffff ;  /* 0xffffffff000d7882 */ /* 0x000fe20000000000 */
[----:B------:R-:W-:Y:S01]  /*3d40*/  SHF.R.S32.HI R25, RZ, 0x1f, R104 ;  /* 0x0000001fff197819 */ /* 0x000fe20000011468 */
[----:B------:R-:W-:Y:S01]  /*3d50*/  UMOV UR4, URZ ;  /* 0x0000003f00047c82 */ /* 0x000fe20008000000 */
[----:B------:R-:W-:-:S02]  /*3d60*/  SHF.R.S32.HI R26, RZ, 0x1f, R137 ;  /* 0x0000001fff1a7819 */ /* 0x000fc40000011489 */
[----:B------:R-:W-:Y:S02]  /*3d70*/  SHF.R.S32.HI R31, RZ, 0x1f, R136 ;  /* 0x0000001fff1f7819 */ /* 0x000fe40000011488 */
[-C--:B------:R-:W-:Y:S02]  /*3d80*/  LEA R36, P0, R137, R231.reuse, 0x2 ;  /* 0x000000e789247211 */ /* 0x080fe400078010ff */
[----:B------:R-:W-:Y:S02]  /*3d90*/  LEA R35, P1, R136, R231, 0x2 ;  /* 0x000000e788237211 */ /* 0x000fe400078210ff */
[-C--:B------:R-:W-:Y:S02]  /*3da0*/  LEA.HI.X R39, R139, R43.reuse, R24, 0x2, P2 ;  /* 0x0000002b8b277211 */ /* 0x080fe400010f1418 */
[----:B------:R-:W-:Y:S02]  /*3db0*/  LEA.HI.X R138, R138, R43, R29, 0x2, P3 ;  /* 0x0000002b8a8a7211 */ /* 0x000fe400018f141d */
[----:B------:R-:W-:-:S02]  /*3dc0*/  SHF.L.U64.HI R25, R104, 0x2, R25 ;  /* 0x0000000268197819 */ /* 0x000fc40000010219 */
[----:B------:R-:W-:Y:S02]  /*3dd0*/  SHF.R.S32.HI R24, RZ, 0x1f, R135 ;  /* 0x0000001fff187819 */ /* 0x000fe40000011487 */
[----:B------:R-:W-:Y:S02]  /*3de0*/  SHF.R.S32.HI R29, RZ, 0x1f, R134 ;  /* 0x0000001fff1d7819 */ /* 0x000fe40000011486 */
[-C--:B------:R-:W-:Y:S02]  /*3df0*/  LEA R34, P2, R135, R231.reuse, 0x2 ;  /* 0x000000e787227211 */ /* 0x080fe400078410ff */
[----:B------:R-:W-:Y:S02]  /*3e00*/  LEA R33, P3, R134, R231, 0x2 ;  /* 0x000000e786217211 */ /* 0x000fe400078610ff */
[-C--:B------:R-:W-:Y:S02]  /*3e10*/  LEA.HI.X R145, R137, R43.reuse, R26, 0x2, P0 ;  /* 0x0000002b89917211 */ /* 0x080fe400000f141a */
[----:B------:R-:W-:-:S02]  /*3e20*/  LEA.HI.X R136, R136, R43, R31, 0x2, P1 ;  /* 0x0000002b88887211 */ /* 0x000fc400008f141f */
[----:B------:R-:W-:Y:S02]  /*3e30*/  SHF.R.S32.HI R104, RZ, 0x1f, R147 ;  /* 0x0000001fff687819 */ /* 0x000fe40000011493 */
[----:B------:R-:W-:Y:S02]  /*3e40*/  SHF.R.S32.HI R106, RZ, 0x1f, R143 ;  /* 0x0000001fff6a7819 */ /* 0x000fe4000001148f */
[----:B------:R-:W-:Y:S02]  /*3e50*/  SHF.R.S32.HI R26, RZ, 0x1f, R133 ;  /* 0x0000001fff1a7819 */ /* 0x000fe40000011485 */
[----:B------:R-:W-:Y:S02]  /*3e60*/  SHF.R.S32.HI R31, RZ, 0x1f, R132 ;  /* 0x0000001fff1f7819 */ /* 0x000fe40000011484 */
[-C--:B------:R-:W-:Y:S02]  /*3e70*/  LEA R32, P0, R133, R231.reuse, 0x2 ;  /* 0x000000e785207211 */ /* 0x080fe400078010ff */
[----:B------:R-:W-:-:S02]  /*3e80*/  LEA R30, P1, R132, R231, 0x2 ;  /* 0x000000e7841e7211 */ /* 0x000fc400078210ff */
[-C--:B------:R-:W-:Y:S02]  /*3e90*/  LEA.HI.X R153, R135, R43.reuse, R24, 0x2, P2 ;  /* 0x0000002b87997211 */ /* 0x080fe400010f1418 */
[----:B------:R-:W-:Y:S02]  /*3ea0*/  LEA.HI.X R134, R134, R43, R29, 0x2, P3 ;  /* 0x0000002b86867211 */ /* 0x000fe400018f141d */
[----:B------:R-:W-:Y:S02]  /*3eb0*/  SHF.R.S32.HI R100, RZ, 0x1f, R155 ;  /* 0x0000001fff647819 */ /* 0x000fe4000001149b */
[----:B------:R-:W-:Y:S02]  /*3ec0*/  SHF.R.S32.HI R102, RZ, 0x1f, R151 ;  /* 0x0000001fff667819 */ /* 0x000fe40000011497 */
[----:B------:R-:W-:Y:S02]  /*3ed0*/  SHF.L.U64.HI R104, R147, 0x2, R104 ;  /* 0x0000000293687819 */ /* 0x000fe40000010268 */
        /* <DEDUP_REMOVED lines=9> */
[-C--:B------:R-:W-:Y:S02]  /*3f70*/  LEA R143, P0, R129, R231.reuse, 0x2 ;  /* 0x000000e7818f7211 */ /* 0x080fe400078010ff */
[----:B------:R-:W-:Y:S02]  /*3f80*/  LEA R147, P1, R128, R231, 0x2 ;  /* 0x000000e780937211 */ /* 0x000fe400078210ff */
[----:B------:R-:W-:Y:S02]  /*3f90*/  SHF.L.U64.HI R100, R155, 0x2, R100 ;  /* 0x000000029b647819 */ /* 0x000fe40000010264 */
[----:B------:R-:W-:-:S02]  /*3fa0*/  SHF.L.U64.HI R102, R151, 0x2, R102 ;  /* 0x0000000297667819 */ /* 0x000fc40000010266 */
[-C--:B------:R-:W-:Y:S02]  /*3fb0*/  LEA.HI.X R169, R131, R43.reuse, R24, 0x2, P2 ;  /* 0x0000002b83a97211 */ /* 0x080fe400010f1418 */
[----:B------:R-:W-:Y:S02]  /*3fc0*/  LEA.HI.X R130, R130, R43, R29, 0x2, P3 ;  /* 0x0000002b82827211 */ /* 0x000fe400018f141d */
        /* <DEDUP_REMOVED lines=37> */
[----:B------:R-:W-:Y:S02]  /*4220*/  LEA R209, P2, R113, R231, 0x2 ;  /* 0x000000e771d17211 */ /* 0x000fe400078410ff */
[-C--:B------:R-:W-:Y:S02]  /*4230*/  LEA.HI.X R116, R116, R43.reuse, R31, 0x2, P0 ;  /* 0x0000002b74747211 */ /* 0x080fe400000f141f */
[----:B------:R-:W-:-:S02]  /*4240*/  LEA.HI.X R26, R115, R43, R26, 0x2, P1 ;  /* 0x0000002b731a7211 */ /* 0x000fc400008f141a */
[----:B------:R-:W-:Y:S02]  /*4250*/  SHF.R.S32.HI R31, RZ, 0x1f, R110 ;  /* 0x0000001fff1f7819 */ /* 0x000fe4000001146e */
[C---:B------:R-:W-:Y:S02]  /*4260*/  LEA R227, P1, R110.reuse, R231, 0x2 ;  /* 0x000000e76ee37211 */ /* 0x040fe400078210ff */
[----:B------:R-:W-:Y:S02]  /*4270*/  LEA.HI.X R239, R113, R43, R24, 0x2, P2 ;  /* 0x0000002b71ef7211 */ /* 0x000fe400010f1418 */
[----:B------:R-:W-:Y:S02]  /*4280*/  SHF.R.S32.HI R24, RZ, 0x1f, R111 ;  /* 0x0000001fff187819 */ /* 0x000fe4000001146f */
[----:B------:R-:W-:Y:S02]  /*4290*/  LEA R223, P0, R111, R231, 0x2 ;  /* 0x000000e76fdf7211 */ /* 0x000fe400078010ff */
[----:B------:R-:W-:-:S02]  /*42a0*/  LEA.HI.X R31, R110, R43, R31, 0x2, P1 ;  /* 0x0000002b6e1f7211 */ /* 0x000fc400008f141f */
[----:B------:R-:W-:Y:S02]  /*42b0*/  SHF.R.S32.HI R29, RZ, 0x1f, R112 ;  /* 0x0000001fff1d7819 */ /* 0x000fe40000011470 */
[----:B------:R-:W-:Y:S02]  /*42c0*/  LEA R219, P3, R112, R231, 0x2 ;  /* 0x000000e770db7211 */ /* 0x000fe400078610ff */
[----:B------:R-:W-:Y:S02]  /*42d0*/  LEA R109, P1, R96, R109, 0x3 ;  /* 0x0000006d606d7211 */ /* 0x000fe400078218ff */
[-C--:B------:R-:W-:Y:S02]  /*42e0*/  LEA.HI.X R24, R111, R43.reuse, R24, 0x2, P0 ;  /* 0x0000002b6f187211 */ /* 0x080fe400000f1418 */
[----:B------:R-:W-:Y:S02]  /*42f0*/  LEA.HI.X R112, R112, R43, R29, 0x2, P3 ;  /* 0x0000002b70707211 */ /* 0x000fe400018f141d */
[----:B------:R-:W-:-:S02]  /*4300*/  IADD3 R235, P0, R109, UR8, RZ ;  /* 0x000000086deb7c10 */ /* 0x000fc4000ff1e0ff */
[----:B------:R-:W-:Y:S02]  /*4310*/  IADD3 R118, P4, R42, UR10, RZ ;  /* 0x0000000a2a767c10 */ /* 0x000fe4000ff9e0ff */
[----:B------:R-:W-:Y:S02]  /*4320*/  IADD3 R109, P3, R41, UR10, RZ ;  /* 0x0000000a296d7c10 */ /* 0x000fe4000ff7e0ff */
[----:B------:R-:W-:Y:S02]  /*4330*/  SHF.R.S32.HI R29, RZ, 0x1f, R108 ;  /* 0x0000001fff1d7819 */ /* 0x000fe4000001146c */
[----:B------:R-:W-:Y:S02]  /*4340*/  LEA R231, P2, R108, R231, 0x2 ;  /* 0x000000e76ce77211 */ /* 0x000fe400078410ff */
[----:B------:R-:W-:Y:S02]  /*4350*/  IADD3 R113, P6, R38, UR10, RZ ;  /* 0x0000000a26717c10 */ /* 0x000fe4000ffde0ff */
[----:B------:R-:W-:-:S02]  /*4360*/  IADD3.X R125, R142, UR11, RZ, P4, !PT ;  /* 0x0000000b8e7d7c10 */ /* 0x000fc4000a7fe4ff */
[----:B------:R-:W-:Y:S02]  /*4370*/  IADD3.X R129, R141, UR11, RZ, P3, !PT ;  /* 0x0000000b8d817c10 */ /* 0x000fe40009ffe4ff */
[----:B------:R-:W-:Y:S02]  /*4380*/  LEA.HI.X R29, R108, R43, R29, 0x2, P2 ;  /* 0x0000002b6c1d7211 */ /* 0x000fe400010f141d */
[----:B------:R-:W-:Y:S02]  /*4390*/  CS2R R42, SRZ ;  /* 0x00000000002a7805 */ /* 0x000fe4000001ff00 */
[----:B------:R-:W-:Y:S02]  /*43a0*/  IADD3 R115, P5, R37, UR10, RZ ;  /* 0x0000000a25737c10 */ /* 0x000fe4000ffbe0ff */
[----:B------:R-:W-:Y:S02]  /*43b0*/  IADD3 R117, P4, R36, UR10, RZ ;  /* 0x0000000a24757c10 */ /* 0x000fe4000ff9e0ff */
[----:B------:R-:W-:-:S02]  /*43c0*/  CS2R R36, SRZ ;  /* 0x0000000000247805 */ /* 0x000fc4000001ff00 */
[----:B------:R-:W-:Y:S02]  /*43d0*/  IADD3 R121, P3, R35, UR10, RZ ;  /* 0x0000000a23797c10 */ /* 0x000fe4000ff7e0ff */
[----:B------:R-:W-:Y:S02]  /*43e0*/  IADD3 R111, P2, R40, UR10, RZ ;  /* 0x0000000a286f7c10 */ /* 0x000fe4000ff5e0ff */
[----:B------:R-:W-:Y:S02]  /*43f0*/  CS2R R40, SRZ ;  /* 0x0000000000287805 */ /* 0x000fe4000001ff00 */
[----:B------:R-:W-:Y:S02]  /*4400*/  SHF.R.S32.HI R98, RZ, 0x1f, R157 ;  /* 0x0000001fff627819 */ /* 0x000fe4000001149d */
[----:B------:R-:W-:Y:S02]  /*4410*/  IADD3.X R137, R39, UR11, RZ, P6, !PT ;  /* 0x0000000b27897c10 */ /* 0x000fe4000b7fe4ff */
[----:B------:R-:W-:-:S02]  /*4420*/  CS2R R38, SRZ ;  /* 0x0000000000267805 */ /* 0x000fc4000001ff00 */
[----:B------:R-:W-:Y:S02]  /*4430*/  IADD3 R123, P6, R33, UR10, RZ ;  /* 0x0000000a217b7c10 */ /* 0x000fe4000ffde0ff */
[----:B------:R-:W-:Y:S02]  /*4440*/  IADD3.X R141, R138, UR11, RZ, P5, !PT ;  /* 0x0000000b8a8d7c10 */ /* 0x000fe4000affe4ff */
[----:B------:R-:W-:Y:S02]  /*4450*/  IADD3.X R145, R145, UR11, RZ, P4, !PT ;  /* 0x0000000b91917c10 */ /* 0x000fe4000a7fe4ff */
[----:B------:R-:W-:Y:S02]  /*4460*/  IADD3.X R149, R136, UR11, RZ, P3, !PT ;  /* 0x0000000b88957c10 */ /* 0x000fe40009ffe4ff */
[----:B------:R-:W-:Y:S02]  /*4470*/  IADD3.X R133, R140, UR11, RZ, P2, !PT ;  /* 0x0000000b8c857c10 */ /* 0x000fe400097fe4ff */
[----:B------:R-:W-:-:S02]  /*4480*/  IADD3 R127, P5, R32, UR10, RZ ;  /* 0x0000000a207f7c10 */ /* 0x000fc4000ffbe0ff */
[----:B------:R-:W-:Y:S02]  /*4490*/  CS2R R32, SRZ ;  /* 0x0000000000207805 */ /* 0x000fe4000001ff00 */
[----:B------:R-:W-:Y:S02]  /*44a0*/  IADD3 R131, P4, R30, UR10, RZ ;  /* 0x0000000a1e837c10 */ /* 0x000fe4000ff9e0ff */
[----:B------:R-:W-:Y:S02]  /*44b0*/  IADD3 R135, P3, R135, UR10, RZ ;  /* 0x0000000a87877c10 */ /* 0x000fe4000ff7e0ff */
[----:B------:R-:W-:Y:S02]  /*44c0*/  IADD3 R119, P2, R34, UR10, RZ ;  /* 0x0000000a22777c10 */ /* 0x000fe4000ff5e0ff */
[----:B------:R-:W-:Y:S02]  /*44d0*/  CS2R R34, SRZ ;  /* 0x0000000000227805 */ /* 0x000fe4000001ff00 */
[----:B------:R-:W-:-:S02]  /*44e0*/  SHF.L.U64.HI R98, R157, 0x2, R98 ;  /* 0x000000029d627819 */ /* 0x000fc40000010262 */
[----:B------:R-:W-:Y:S02]  /*44f0*/  IADD3.X R157, R134, UR11, RZ, P6, !PT ;  /* 0x0000000b869d7c10 */ /* 0x000fe4000b7fe4ff */
[----:B------:R-:W-:Y:S02]  /*4500*/  IADD3 R143, P6, R143, UR10, RZ ;  /* 0x0000000a8f8f7c10 */ /* 0x000fe4000ffde0ff */
[----:B------:R-:W-:Y:S02]  /*4510*/  IADD3.X R161, R161, UR11, RZ, P5, !PT ;  /* 0x0000000ba1a17c10 */ /* 0x000fe4000affe4ff */
[----:B------:R-:W-:Y:S02]  /*4520*/  IADD3.X R165, R132, UR11, RZ, P4, !PT ;  /* 0x0000000b84a57c10 */ /* 0x000fe4000a7fe4ff */
[----:B------:R-:W-:Y:S02]  /*4530*/  IADD3.X R169, R169, UR11, RZ, P3, !PT ;  /* 0x0000000ba9a97c10 */ /* 0x000fe40009ffe4ff */
[----:B------:R-:W-:-:S02]  /*4540*/  IADD3.X R153, R153, UR11, RZ, P2, !PT ;  /* 0x0000000b99997c10 */ /* 0x000fc400097fe4ff */
[----:B------:R-:W-:Y:S02]  /*4550*/  IADD3 R147, P5, R147, UR10, RZ ;  /* 0x0000000a93937c10 */ /* 0x000fe4000ffbe0ff */
[----:B------:R-:W-:Y:S02]  /*4560*/  IADD3 R151, P4, R151, UR10, RZ ;  /* 0x0000000a97977c10 */ /* 0x000fe4000ff9e0ff */
[----:B------:R-:W-:Y:S02]  /*4570*/  IADD3 R155, P3, R155, UR10, RZ ;  /* 0x0000000a9b9b7c10 */ /* 0x000fe4000ff7e0ff */
[----:B------:R-:W-:Y:S02]  /*4580*/  IADD3 R139, P2, R139, UR10, RZ ;  /* 0x0000000a8b8b7c10 */ /* 0x000fe4000ff5e0ff */
[----:B------:R-:W-:Y:S02]  /*4590*/  IADD3.X R177, R177, UR11, RZ, P6, !PT ;  /* 0x0000000bb1b17c10 */ /* 0x000fe4000b7fe4ff */
[----:B------:R-:W-:-:S02]  /*45a0*/  IADD3 R163, P6, R163, UR10, RZ ;  /* 0x0000000aa3a37c10 */ /* 0x000fc4000ffde0ff */
[----:B------:R-:W-:Y:S02]  /*45b0*/  IADD3.X R181, R128, UR11, RZ, P5, !PT ;  /* 0x0000000b80b57c10 */ /* 0x000fe4000affe4ff */
[----:B------:R-:W-:Y:S02]  /*45c0*/  IADD3.X R185, R185, UR11, RZ, P4, !PT ;  /* 0x0000000bb9b97c10 */ /* 0x000fe4000a7fe4ff */
[----:B------:R-:W-:Y:S02]  /*45d0*/  IADD3.X R189, R126, UR11, RZ, P3, !PT ;  /* 0x0000000b7ebd7c10 */ /* 0x000fe40009ffe4ff */
[----:B------:R-:W-:Y:S02]  /*45e0*/  IADD3.X R173, R130, UR11, RZ, P2, !PT ;  /* 0x0000000b82ad7c10 */ /* 0x000fe400097fe4ff */
[----:B------:R-:W-:Y:S02]  /*45f0*/  IADD3 R167, P5, R167, UR10, RZ ;  /* 0x0000000aa7a77c10 */ /* 0x000fe4000ffbe0ff */
[----:B------:R-:W-:-:S02]  /*4600*/  IADD3 R171, P4, R171, UR10, RZ ;  /* 0x0000000aabab7c10 */ /* 0x000fc4000ff9e0ff */
[----:B------:R-:W-:Y:S02]  /*4610*/  IADD3 R175, P3, R175, UR10, RZ ;  /* 0x0000000aafaf7c10 */ /* 0x000fe4000ff7e0ff */
[----:B------:R-:W-:Y:S02]  /*4620*/  IADD3 R159, P2, R159, UR10, RZ ;  /* 0x0000000a9f9f7c10 */ /* 0x000fe4000ff5e0ff */
[----:B------:R-:W-:Y:S02]  /*4630*/  SHF.R.S32.HI R86, RZ, 0x1f, R107 ;  /* 0x0000001fff567819 */ /* 0x000fe4000001146b */
[----:B------:R-:W-:Y:S02]  /*4640*/  IADD3.X R197, R124, UR11, RZ, P6, !PT ;  /* 0x0000000b7cc57c10 */ /* 0x000fe4000b7fe4ff */
[----:B------:R-:W-:Y:S02]  /*4650*/  IADD3 R183, P6, R183, UR10, RZ ;  /* 0x0000000ab7b77c10 */ /* 0x000fe4000ffde0ff */
[----:B------:R-:W-:-:S02]  /*4660*/  IADD3.X R217, R217, UR11, RZ, P5, !PT ;  /* 0x0000000bd9d97c10 */ /* 0x000fc4000affe4ff */
[----:B------:R-:W-:Y:S02]  /*4670*/  IADD3.X R221, R122, UR11, RZ, P4, !PT ;  /* 0x0000000b7add7c10 */ /* 0x000fe4000a7fe4ff */
[----:B------:R-:W-:Y:S02]  /*4680*/  IADD3.X R225, R28, UR11, RZ, P3, !PT ;  /* 0x0000000b1ce17c10 */ /* 0x000fe40009ffe4ff */
[----:B------:R-:W-:Y:S02]  /*4690*/  IADD3.X R193, R193, UR11, RZ, P2, !PT ;  /* 0x0000000bc1c17c10 */ /* 0x000fe400097fe4ff */
[----:B------:R-:W-:Y:S02]  /*46a0*/  IADD3 R187, P5, R187, UR10, RZ ;  /* 0x0000000abbbb7c10 */ /* 0x000fe4000ffbe0ff */
[----:B------:R-:W-:Y:S02]  /*46b0*/  IADD3 R191, P4, R191, UR10, RZ ;  /* 0x0000000abfbf7c10 */ /* 0x000fe4000ff9e0ff */
[----:B------:R-:W-:-:S02]  /*46c0*/  IADD3 R195, P3, R195, UR10, RZ ;  /* 0x0000000ac3c37c10 */ /* 0x000fc4000ff7e0ff */
[----:B------:R-:W-:Y:S02]  /*46d0*/  LEA.HI R86, R86, R107, RZ, 0x5 ;  /* 0x0000006b56567211 */ /* 0x000fe400078f28ff */
[----:B------:R-:W-:Y:S02]  /*46e0*/  SHF.R.S32.HI R251, RZ, 0x1f, R96 ;  /* 0x0000001ffffb7819 */ /* 0x000fe40000011460 */
[----:B------:R-:W-:Y:S02]  /*46f0*/  IADD3 R179, P2, R179, UR10, RZ ;  /* 0x0000000ab3b37c10 */ /* 0x000fe4000ff5e0ff */
        /* <DEDUP_REMOVED lines=9> */
[----:B------:R-:W-:Y:S02]  /*4790*/  LEA.HI.X R25, R96, R25, R251, 0x3, P1 ;  /* 0x0000001960197211 */ /* 0x000fe400008f1cfb */
[----:B------:R-:W-:Y:S02]  /*47a0*/  SHF.R.S32.HI R116, RZ, 0x5, R86 ;  /* 0x00000005ff747819 */ /* 0x000fe40000011456 */
[----:B------:R-:W-:Y:S02]  /*47b0*/  CS2R R86, SRZ ;  /* 0x0000000000567805 */ /* 0x000fe4000001ff00 */
[----:B------:R-:W-:Y:S02]  /*47c0*/  IADD3 R209, P2, R209, UR10, RZ ;  /* 0x0000000ad1d17c10 */ /* 0x000fe4000ff5e0ff */
[----:B------:R-:W-:Y:S01]  /*47d0*/  IADD3.X R243, R112, UR11, RZ, P6, !PT ;  /* 0x0000000b70f37c10 */ /* 0x000fe2000b7fe4ff */
[----:B------:R-:W-:Y:S01]  /*47e0*/  VIADD R110, R116, 0xfffffffe ;  /* 0xfffffffe746e7836 */ /* 0x000fe20000000000 */
[----:B------:R-:W-:-:S02]  /*47f0*/  IADD3.X R245, R24, UR11, RZ, P5, !PT ;  /* 0x0000000b18f57c10 */ /* 0x000fc4000affe4ff */
[----:B------:R-:W-:Y:S02]  /*4800*/  IADD3.X R247, R31, UR11, RZ, P4, !PT ;  /* 0x0000000b1ff77c10 */ /* 0x000fe4000a7fe4ff */
[----:B------:R-:W-:Y:S02]  /*4810*/  CS2R R30, SRZ ;  /* 0x00000000001e7805 */ /* 0x000fe4000001ff00 */
[----:B------:R-:W-:Y:S02]  /*4820*/  IADD3.X R249, R29, UR11, RZ, P3, !PT ;  /* 0x0000000b1df97c10 */ /* 0x000fe40009ffe4ff */
[----:B------:R-:W-:Y:S02]  /*4830*/  CS2R R28, SRZ ;  /* 0x00000000001c7805 */ /* 0x000fe4000001ff00 */
[----:B------:R-:W-:Y:S02]  /*4840*/  IADD3.X R108, R25, UR9, RZ, P0, !PT ;  /* 0x00000009196c7c10 */ /* 0x000fe400087fe4ff */
[----:B------:R-:W-:-:S02]  /*4850*/  CS2R R24, SRZ ;  /* 0x0000000000187805 */ /* 0x000fc4000001ff00 */
[C---:B------:R-:W-:Y:S01]  /*4860*/  SHF.L.U64.HI R112, R114.reuse, 0x2, R27 ;  /* 0x0000000272707819 */ /* 0x040fe2000001021b */
[----:B------:R-:W-:Y:S01]  /*4870*/  IMAD.SHL.U32 R114, R114, 0x4, RZ ;  /* 0x0000000472727824 */ /* 0x000fe200078e00ff */
[----:B------:R-:W-:Y:S02]  /*4880*/  IADD3.X R239, R239, UR11, RZ, P2, !PT ;  /* 0x0000000befef7c10 */ /* 0x000fe400097fe4ff */
[----:B------:R-:W-:Y:S02]  /*4890*/  CS2R R26, SRZ ;  /* 0x00000000001a7805 */ /* 0x000fe4000001ff00 */
[----:B------:R-:W-:-:S07]  /*48a0*/  SHF.L.U64.HI R251, R96, 0x2, R251 ;  /* 0x0000000260fb7819 */ /* 0x000fce00000102fb */
.L_x_1:
[----:B------:R-:W-:Y:S01]  /*48b0*/  UIADD3 UR13, UR13, 0x1, URZ ;  /* 0x000000010d0d7890 */ /* 0x000fe2000fffe03f */
[----:B------:R-:W-:-:S04]  /*48c0*/  DEPBAR.LE SB0, 0x2 ;  /* 0x000080800000791a */ /* 0x000fc80000000000 */
[----:B------:R-:W-:Y:S01]  /*48d0*/  BAR.SYNC.DEFER_BLOCKING 0x0 ;  /* 0x0000000000007b1d */ /* 0x000fe20000010000 */
[----:B------:R-:W-:Y:S01]  /*48e0*/  UISETP.GT.AND UP0, UPT, UR13, 0x2, UPT ;  /* 0x000000020d00788c */ /* 0x000fe2000bf04270 */
[-C--:B------:R-:W-:Y:S01]  /*48f0*/  ISETP.GE.AND P1, PT, R9, R120.reuse, PT ;  /* 0x000000780900720c */ /* 0x080fe20003f26270 */
[----:B------:R-:W-:Y:S01]  /*4900*/  USHF.L.U32 UR6, UR16, 0x8, URZ ;  /* 0x0000000810067899 */ /* 0x000fe2000800063f */
[----:B------:R-:W-:Y:S01]  /*4910*/  ISETP.LE.AND P0, PT, R110, UR4, PT ;  /* 0x000000046e007c0c */ /* 0x000fe2000bf03270 */
[----:B------:R-:W-:Y:S01]  /*4920*/  USEL UR13, UR13, URZ, !UP0 ;  /* 0x0000003f0d0d7287 */ /* 0x000fe2000c000000 */
[----:B------:R-:W-:Y:S01]  /*4930*/  SEL R122, RZ, 0x4, P1 ;  /* 0x00000004ff7a7807 */ /* 0x000fe20000800000 */
[----:B------:R-:W-:Y:S01]  /*4940*/  ULOP3.LUT UR8, UR6, 0x400, URZ, 0xc0, !UPT ;  /* 0x0000040006087892 */ /* 0x000fe2000f8ec03f */
[-C--:B------:R-:W-:Y:S01]  /*4950*/  ISETP.GE.AND P1, PT, R11, R120.reuse, PT ;  /* 0x000000780b00720c */ /* 0x080fe20003f26270 */
[----:B------:R-:W-:Y:S01]  /*4960*/  ULEA UR5, UR13, UR7, 0xd ;  /* 0x000000070d057291 */ /* 0x000fe2000f8e683f */
[----:B------:R-:W-:Y:S01]  /*4970*/  SEL R122, R122, RZ, !P0 ;  /* 0x000000ff7a7a7207 */ /* 0x000fe20004000000 */
[----:B------:R-:W-:Y:S01]  /*4980*/  ULEA UR6, UR13, UR7, 0xf ;  /* 0x000000070d067291 */ /* 0x000fe2000f8e783f */
[-C--:B------:R-:W-:Y:S01]  /*4990*/  ISETP.GE.AND P3, PT, R13, R120.reuse, PT ;  /* 0x000000780d00720c */ /* 0x080fe20003f66270 */
[----:B------:R-:W-:Y:S01]  /*49a0*/  UIADD3 UR5, UR5, 0x18000, URZ ;  /* 0x0001800005057890 */ /* 0x000fe2000fffe03f */
[----:B------:R-:W-:Y:S01]  /*49b0*/  SEL R124, RZ, 0x4, P1 ;  /* 0x00000004ff7c7807 */ /* 0x000fe20000800000 */
[----:B------:R-:W-:Y:S01]  /*49c0*/  ULEA.HI UR6, UR6, UR8, URZ, 0x1c ;  /* 0x0000000806067291 */ /* 0x000fe2000f8fe03f */
[----:B------:R-:W-:Y:S01]  /*49d0*/  ISETP.NE.U32.AND P2, PT, R122, RZ, PT ;  /* 0x000000ff7a00720c */ /* 0x000fe20003f45070 */
[----:B------:R-:W-:Y:S01]  /*49e0*/  USHF.R.U32.HI UR5, URZ, 0x4, UR5 ;  /* 0x000000043f057899 */ /* 0x000fe20008011605 */
[----:B------:R-:W-:Y:S01]  /*49f0*/  SEL R122, RZ, 0x4, P3 ;  /* 0x00000004ff7a7807 */ /* 0x000fe20001800000 */
[----:B------:R-:W-:Y:S01]  /*4a00*/  ULOP3.LUT UR10, UR6, 0x3fff, URZ, 0xc0, !UPT ;  /* 0x00003fff060a7892 */ /* 0x000fe2000f8ec03f */
[----:B------:R-:W-:Y:S01]  /*4a10*/  SEL R124, R124, RZ, !P0 ;  /* 0x000000ff7c7c7207 */ /* 0x000fe20004000000 */
[----:B------:R-:W-:Y:S01]  /*4a20*/  USGXT.U32 UR8, UR5, 0xe ;  /* 0x0000000e0508789a */ /* 0x000fe20008000000 */
[-C--:B------:R-:W-:Y:S01]  /*4a30*/  ISETP.GE.AND P1, PT, R15, R120.reuse, PT ;  /* 0x000000780f00720c */ /* 0x080fe20003f26270 */
[----:B------:R-:W-:Y:S01]  /*4a40*/  UMOV UR11, 0x40000040 ;  /* 0x40000040000b7882 */ /* 0x000fe20000000000 */
[----:B------:R-:W-:Y:S01]  /*4a50*/  WARPGROUP.ARRIVE ;  /* 0x00000000000079c5 */ /* 0x000fe20000000000 */
[----:B------:R-:W-:Y:S01]  /*4a60*/  UMOV UR9, 0x40000040 ;  /* 0x4000004000097882 */ /* 0x000fe20000000000 */
[----:B------:R-:W-:Y:S01]  /*4a70*/  UMOV UR5, URZ ;  /* 0x0000003f00057c82 */ /* 0x000fe20008000000 */
[----:B------:R-:W-:Y:S01]  /*4a80*/  UMOV UR6, URZ ;  /* 0x0000003f00067c82 */ /* 0x000fe20008000000 */
[----:B------:R-:W-:Y:S01]  /*4a90*/  UIADD3 UR12, UR12, 0x1, URZ ;  /* 0x000000010c0c7890 */ /* 0x000fe2000fffe03f */
[----:B------:R-:W-:Y:S01]  /*4aa0*/  SEL R122, R122, RZ, !P0 ;  /* 0x000000ff7a7a7207 */ /* 0x000fe20004000000 */
[----:B------:R-:W-:Y:S01]  /*4ab0*/  HGMMA.64x128x8.F32.TF32 R24, gdesc[UR8], R24 ;  /* 0x05e00000081879f0 */ /* 0x000fe20008702818 */
[----:B------:R-:W-:Y:S01]  /*4ac0*/  UIADD3 UR10, UP1, UR10, 0x2, URZ ;  /* 0x000000020a0a7890 */ /* 0x000fe2000ff3e03f */
[----:B------:R-:W-:Y:S01]  /*4ad0*/  ISETP.NE.U32.AND P3, PT, R124, RZ, PT ;  /* 0x000000ff7c00720c */ /* 0x000fe20003f65070 */
[----:B------:R-:W-:Y:S01]  /*4ae0*/  UIADD3 UR8, UP0, UR8, 0x2, URZ ;  /* 0x0000000208087890 */ /* 0x000fe2000ff1e03f */
[----:B------:R-:W-:Y:S01]  /*4af0*/  SEL R124, RZ, 0x4, P1 ;  /* 0x00000004ff7c7807 */ /* 0x000fe20000800000 */
[----:B------:R-:W-:Y:S01]  /*4b00*/  UIADD3.X UR11, UR6, 0x40000040, URZ, UP1, !UPT ;  /* 0x40000040060b7890 */ /* 0x000fe20008ffe43f */
[-C--:B------:R-:W-:Y:S01]  /*4b10*/  ISETP.GE.AND P6, PT, R17, R120.reuse, PT ;  /* 0x000000781100720c */ /* 0x080fe20003fc6270 */
[----:B------:R-:W-:Y:S01]  /*4b20*/  UIADD3.X UR9, UR5, 0x40000040, URZ, UP0, !UPT ;  /* 0x4000004005097890 */ /* 0x000fe200087fe43f */
[-C--:B------:R-:W-:Y:S01]  /*4b30*/  IADD3 R204, P1, R10, R235.reuse, RZ ;  /* 0x000000eb0acc7210 */ /* 0x080fe20007f3e0ff */
[----:B------:R-:W-:Y:S01]  /*4b40*/  UIADD3.64 UR22, UR10, 0x2, URZ ;  /* 0x000000020a167897 */ /* 0x000fe2000fffe03f */
[----:B------:R-:W-:Y:S01]  /*4b50*/  ISETP.NE.U32.AND P4, PT, R122, RZ, PT ;  /* 0x000000ff7a00720c */ /* 0x000fe20003f85070 */
[----:B------:R-:W-:Y:S01]  /*4b60*/  UIADD3.64 UR20, UR8, 0x2, URZ ;  /* 0x0000000208147897 */ /* 0x000fe2000fffe03f */
[----:B------:R-:W-:Y:S01]  /*4b70*/  SEL R122, RZ, 0x4, P6 ;  /* 0x00000004ff7a7807 */ /* 0x000fe20003000000 */
[----:B------:R-:W-:Y:S01]  /*4b80*/  UISETP.GT.AND UP0, UPT, UR12, 0x2, UPT ;  /* 0x000000020c00788c */ /* 0x000fe2000bf04270 */
[----:B------:R-:W-:Y:S01]  /*4b90*/  IMAD.X R205, R108, 0x1, R98, P1 ;  /* 0x000000016ccd7824 */ /* 0x000fe200008e0662 */
[----:B------:R-:W-:Y:S01]  /*4ba0*/  ISETP.GE.AND P6, PT, R19, R120, PT ;  /* 0x000000781300720c */ /* 0x000fe20003fc6270 */
[----:B------:R-:W-:Y:S01]  /*4bb0*/  UIADD3 UR4, UR4, 0x1, URZ ;  /* 0x0000000104047890 */ /* 0x000fe2000fffe03f */
[----:B------:R-:W-:Y:S01]  /*4bc0*/  SEL R122, R122, RZ, !P0 ;  /* 0x000000ff7a7a7207 */ /* 0x000fe20004000000 */
[----:B------:R-:W-:Y:S01]  /*4bd0*/  USEL UR12, UR12, URZ, !UP0 ;  /* 0x0000003f0c0c7287 */ /* 0x000fe2000c000000 */
[----:B------:R-:W-:-:S02]  /*4be0*/  IADD3 R200, P5, R12, R235, RZ ;  /* 0x000000eb0cc87210 */ /* 0x000fc40007fbe0ff */
[----:B------:R-:W-:Y:S01]  /*4bf0*/  SEL R124, R124, RZ, !P0 ;  /* 0x000000ff7c7c7207 */ /* 0x000fe20004000000 */
[----:B------:R-:W-:Y:S02]  /*4c00*/  ULEA UR5, UR12, UR7, 0xd ;  /* 0x000000070c057291 */ /* 0x000fe4000f8e683f */
[----:B------:R-:W-:Y:S01]  /*4c10*/  IMAD.X R201, R108, 0x1, R99, P5 ;  /* 0x000000016cc97824 */ /* 0x000fe200028e0663 */
[----:B------:R-:W-:Y:S01]  /*4c20*/  ISETP.GE.AND P5, PT, R21, R120, PT ;  /* 0x000000781500720c */ /* 0x000fe20003fa6270 */
[----:B------:R-:W-:Y:S01]  /*4c30*/  ULEA UR6, UR12, UR7, 0xf ;  /* 0x000000070c067291 */ /* 0x000fe2000f8e783f */
[----:B------:R-:W-:Y:S01]  /*4c40*/  ISETP.NE.U32.AND P1, PT, R124, RZ, PT ;  /* 0x000000ff7c00720c */ /* 0x000fe20003f25070 */
[----:B------:R-:W-:Y:S02]  /*4c50*/  VIADD R207, R4, UR5 ;  /* 0x0000000504cf7c36 */ /* 0x000fe40008000000 */
[----:B------:R-:W-:Y:S02]  /*4c60*/  VIADD R211, R88, UR5 ;  /* 0x0000000558d37c36 */ /* 0x000fe40008000000 */
[----:B------:R-:W-:-:S02]  /*4c70*/  VIADD R215, R91, UR5 ;  /* 0x000000055bd77c36 */ /* 0x000fc40008000000 */
[----:B------:R-:W-:Y:S01]  /*4c80*/  VIADD R126, R95, UR5 ;  /* 0x000000055f7e7c36 */ /* 0x000fe20008000000 */
[----:B------:R-:W-:Y:S01]  /*4c90*/  HGMMA.64x128x8.F32.TF32 R24, gdesc[UR8], R24 ;  /* 0x05e00000081879f0 */ /* 0x000fe20008702818 */
[----:B------:R-:W-:Y:S02]  /*4ca0*/  UIADD3.64 UR10, UR10, 0x4, URZ ;  /* 0x000000040a0a7897 */ /* 0x000fe4000fffe03f */
[----:B------:R-:W-:-:S09]  /*4cb0*/  UIADD3.64 UR8, UR8, 0x4, URZ ;  /* 0x0000000408087897 */ /* 0x000fd2000fffe03f */
[----:B------:R-:W-:-:S12]  /*4cc0*/  HGMMA.64x128x8.F32.TF32 R24, gdesc[UR20], R24 ;  /* 0x05e00000141879f0 */ /* 0x000fd80008702818 */
[----:B------:R-:W-:Y:S03]  /*4cd0*/  HGMMA.64x128x8.F32.TF32 R24, gdesc[UR8], R24, gsb0 ;  /* 0x05e00000081879f0 */ /* 0x000fe60008002818 */
[----:B------:R-:W-:Y:S02]  /*4ce0*/  WARPGROUP.DEPBAR.LE gsb0, 0x1 ;  /* 0x00008000000079c5 */ /* 0x000fe40000010100 */
[----:B------:R-:W-:Y:S06]  /*4cf0*/  BAR.SYNC.DEFER_BLOCKING 0x0 ;  /* 0x0000000000007b1d */ /* 0x000fec0000010000 */
[----:B------:R-:W-:Y:S01]  /*4d00*/  @!PT LDS RZ, [RZ] ;  /* 0x00000000fffff984 */ /* 0x000fe20000000800 */
[----:B------:R-:W-:Y:S01]  /*4d10*/  @!PT LDS RZ, [RZ] ;  /* 0x00000000fffff984 */ /* 0x000fe20000000800 */
[----:B------:R-:W-:Y:S01]  /*4d20*/  @!PT LDS RZ, [RZ] ;  /* 0x00000000fffff984 */ /* 0x000fe20000000800 */
[----:B------:R1:W-:Y:S01]  /*4d30*/  LDGSTS.E [R207+0x18000], desc[UR14][R204.64], P2 ;  /* 0x18000000cccf7fae */ /* 0x0003e2000912184e */
[----:B------:R-:W-:-:S02]  /*4d40*/  ISETP.NE.U32.AND P2, PT, R122, RZ, PT ;  /* 0x000000ff7a00720c */ /* 0x000fc40003f45070 */
[----:B------:R-:W-:Y:S01]  /*4d50*/  SEL R122, RZ, 0x4, P6 ;  /* 0x00000004ff7a7807 */ /* 0x000fe20003000000 */
[----:B------:R2:W-:Y:S01]  /*4d60*/  LDGSTS.E [R211+0x18000], desc[UR14][R200.64], P3 ;  /* 0x18000000c8d37fae */ /* 0x0005e2000992184e */
[----:B------:R-:W-:Y:S02]  /*4d70*/  IADD3 R202, P6, R14, R235, RZ ;  /* 0x000000eb0eca7210 */ /* 0x000fe40007fde0ff */
[----:B------:R-:W-:-:S03]  /*4d80*/  SEL R122, R122, RZ, !P0 ;  /* 0x000000ff7a7a7207 */ /* 0x000fc60004000000 */
[----:B------:R-:W-:Y:S01]  /*4d90*/  IMAD.X R203, R108, 0x1, R100, P6 ;  /* 0x000000016ccb7824 */ /* 0x000fe200030e0664 */
[----:B------:R-:W-:Y:S01]  /*4da0*/  ISETP.NE.U32.AND P3, PT, R122, RZ, PT ;  /* 0x000000ff7a00720c */ /* 0x000fe20003f65070 */
[----:B-1----:R-:W-:Y:S01]  /*4db0*/  VIADD R205, R90, UR5 ;  /* 0x000000055acd7c36 */ /* 0x002fe20008000000 */
[----:B------:R-:W-:Y:S02]  /*4dc0*/  SEL R122, RZ, 0x4, P5 ;  /* 0x00000004ff7a7807 */ /* 0x000fe40002800000 */
[-C--:B------:R-:W-:Y:S02]  /*4dd0*/  ISETP.GE.AND P5, PT, R89, R120.reuse, PT ;  /* 0x000000785900720c */ /* 0x080fe40003fa6270 */
[----:B------:R1:W-:Y:S01]  /*4de0*/  LDGSTS.E [R205+0x18000], desc[UR14][R202.64], P4 ;  /* 0x18000000cacd7fae */ /* 0x0003e2000a12184e */
[----:B------:R-:W-:Y:S02]  /*4df0*/  SEL R122, R122, RZ, !P0 ;  /* 0x000000ff7a7a7207 */ /* 0x000fe40004000000 */
[----:B------:R-:W-:Y:S01]  /*4e00*/  ISETP.GE.AND P4, PT, R6, R120, PT ;  /* 0x000000780600720c */ /* 0x000fe20003f86270 */
[----:B------:R-:W-:Y:S01]  /*4e10*/  VIADD R120, R120, 0xffffffe0 ;  /* 0xffffffe078787836 */ /* 0x000fe20000000000 */
[----:B--2---:R-:W-:-:S02]  /*4e20*/  IADD3 R200, P6, R16, R235, RZ ;  /* 0x000000eb10c87210 */ /* 0x004fc40007fde0ff */
[----:B------:R-:W-:Y:S02]  /*4e30*/  SEL R124, RZ, 0x4, P5 ;  /* 0x00000004ff7c7807 */ /* 0x000fe40002800000 */
[----:B------:R-:W-:Y:S01]  /*4e40*/  ISETP.NE.U32.AND P5, PT, R122, RZ, PT ;  /* 0x000000ff7a00720c */ /* 0x000fe20003fa5070 */
[----:B------:R-:W-:Y:S01]  /*4e50*/  IMAD.X R201, R108, 0x1, R101, P6 ;  /* 0x000000016cc97824 */ /* 0x000fe200030e0665 */
[----:B------:R-:W-:Y:S02]  /*4e60*/  SEL R122, RZ, 0x4, P4 ;  /* 0x00000004ff7a7807 */ /* 0x000fe40002000000 */
[-C--:B------:R-:W-:Y:S02]  /*4e70*/  IADD3 R206, P6, R18, R235.reuse, RZ ;  /* 0x000000eb12ce7210 */ /* 0x080fe40007fde0ff */
[----:B------:R-:W-:Y:S01]  /*4e80*/  SEL R122, R122, RZ, !P0 ;  /* 0x000000ff7a7a7207 */ /* 0x000fe20004000000 */
[----:B------:R2:W-:Y:S01]  /*4e90*/  LDGSTS.E [R215+0x18000], desc[UR14][R200.64], P1 ;  /* 0x18000000c8d77fae */ /* 0x0005e2000892184e */
[----:B------:R-:W-:Y:S01]  /*4ea0*/  SEL R124, R124, RZ, !P0 ;  /* 0x000000ff7c7c7207 */ /* 0x000fe20004000000 */
[----:B------:R-:W-:Y:S01]  /*4eb0*/  IMAD.X R207, R108, 0x1, R102, P6 ;  /* 0x000000016ccf7824 */ /* 0x000fe200030e0666 */
[----:B------:R-:W-:-:S02]  /*4ec0*/  IADD3 R204, P0, R20, R235, RZ ;  /* 0x000000eb14cc7210 */ /* 0x000fc40007f1e0ff */
[----:B------:R-:W-:Y:S01]  /*4ed0*/  ISETP.NE.U32.AND P1, PT, R122, RZ, PT ;  /* 0x000000ff7a00720c */ /* 0x000fe20003f25070 */
[----:B------:R-:W-:Y:S01]  /*4ee0*/  VIADD R122, R92, UR5 ;  /* 0x000000055c7a7c36 */ /* 0x000fe20008000000 */
[----:B------:R-:W-:Y:S01]  /*4ef0*/  ISETP.NE.U32.AND P4, PT, R124, RZ, PT ;  /* 0x000000ff7c00720c */ /* 0x000fe20003f85070 */
[----:B-1----:R-:W-:Y:S01]  /*4f00*/  IMAD.X R205, R108, 0x1, R103, P0 ;  /* 0x000000016ccd7824 */ /* 0x002fe200000e0667 */
[----:B------:R-:W-:Y:S01]  /*4f10*/  IADD3 R210, P0, R23, R235, RZ ;  /* 0x000000eb17d27210 */ /* 0x000fe20007f1e0ff */
[----:B------:R-:W-:Y:S01]  /*4f20*/  VIADD R124, R93, UR5 ;  /* 0x000000055d7c7c36 */ /* 0x000fe20008000000 */
[----:B------:R1:W-:Y:S01]  /*4f30*/  LDGSTS.E [R122+0x18000], desc[UR14][R206.64], P2 ;  /* 0x18000000ce7a7fae */ /* 0x0003e2000912184e */
[----:B--2---:R-:W-:Y:S01]  /*4f40*/  IADD3 R200, P2, R8, R231, RZ ;  /* 0x000000e708c87210 */ /* 0x004fe20007f5e0ff */
[----:B------:R-:W-:Y:S01]  /*4f50*/  VIADD R215, R94, UR5 ;  /* 0x000000055ed77c36 */ /* 0x000fe20008000000 */
[----:B------:R-:W-:Y:S01]  /*4f60*/  IADD3 R212, P6, R22, R235, RZ ;  /* 0x000000eb16d47210 */ /* 0x000fe20007fde0ff */
[----:B------:R-:W-:Y:S01]  /*4f70*/  IMAD.X R211, R108, 0x1, R105, P0 ;  /* 0x000000016cd37824 */ /* 0x000fe200000e0669 */
[----:B------:R2:W-:Y:S01]  /*4f80*/  LDGSTS.E [R124+0x18000], desc[UR14][R204.64], P3 ;  /* 0x18000000cc7c7fae */ /* 0x0005e2000992184e */
[----:B------:R-:W-:Y:S01]  /*4f90*/  IADD3 R202, P0, R8, R227, RZ ;  /* 0x000000e308ca7210 */ /* 0x000fe20007f1e0ff */
[----:B------:R-:W-:-:S02]  /*4fa0*/  IMAD.X R201, R249, 0x1, R106, P2 ;  /* 0x00000001f9c97824 */ /* 0x000fc400010e066a */
[----:B------:R-:W-:Y:S02]  /*4fb0*/  IMAD.X R213, R108, 0x1, R104, P6 ;  /* 0x000000016cd57824 */ /* 0x000fe400030e0668 */
[--C-:B------:R-:W-:Y:S01]  /*4fc0*/  IMAD.X R203, R247, 0x1, R106.reuse, P0 ;  /* 0x00000001f7cb7824 */ /* 0x100fe200000e066a */
[----:B-1----:R-:W-:Y:S01]  /*4fd0*/  IADD3 R206, P0, R8, R219, RZ ;  /* 0x000000db08ce7210 */ /* 0x002fe20007f1e0ff */
[----:B------:R-:W-:Y:S01]  /*4fe0*/  VIADD R122, R0, UR6 ;  /* 0x00000006007a7c36 */ /* 0x000fe20008000000 */
[----:B------:R1:W-:Y:S01]  /*4ff0*/  LDGSTS.E [R215+0x18000], desc[UR14][R212.64], P5 ;  /* 0x18000000d4d77fae */ /* 0x0003e2000a92184e */
[C---:B--2---:R-:W-:Y:S02]  /*5000*/  IADD3 R204, P2, R8.reuse, R223, RZ ;  /* 0x000000df08cc7210 */ /* 0x044fe40007f5e0ff */
[--C-:B------:R-:W-:Y:S01]  /*5010*/  IMAD.X R207, R243, 0x1, R106.reuse, P0 ;  /* 0x00000001f3cf7824 */ /* 0x100fe200000e066a */
[----:B------:R2:W-:Y:S02]  /*5020*/  LDGSTS.E [R126+0x18000], desc[UR14][R210.64], P4 ;  /* 0x18000000d27e7fae */ /* 0x0005e4000a12184e */
[----:B------:R-:W-:Y:S01]  /*5030*/  IMAD.X R205, R245, 0x1, R106, P2 ;  /* 0x00000001f5cd7824 */ /* 0x000fe200010e066a */
[C---:B------:R-:W-:Y:S01]  /*5040*/  IADD3 R214, P2, R8.reuse, R209, RZ ;  /* 0x000000d108d67210 */ /* 0x040fe20007f5e0ff */
[----:B------:R-:W0:Y:S01]  /*5050*/  LDGDEPBAR ;  /* 0x00000000000079af */ /* 0x000e220000000000 */
[----:B-1----:R-:W-:-:S03]  /*5060*/  IADD3 R212, P0, R8, R195, RZ ;  /* 0x000000c308d47210 */ /* 0x002fc60007f1e0ff */
[--C-:B------:R-:W-:Y:S01]  /*5070*/  IMAD.X R215, R239, 0x1, R106.reuse, P2 ;  /* 0x00000001efd77824 */ /* 0x100fe200010e066a */
[----:B------:R1:W-:Y:S01]  /*5080*/  LDGSTS.E [R122], desc[UR14][R200.64], P1 ;  /* 0x00000000c87a7fae */ /* 0x0003e2000892184e */
[C---:B--2---:R-:W-:Y:S01]  /*5090*/  IADD3 R210, P2, R8.reuse, R191, RZ ;  /* 0x000000bf08d27210 */ /* 0x044fe20007f5e0ff */
[--C-:B------:R-:W-:Y:S02]  /*50a0*/  IMAD.X R213, R107, 0x1, R106.reuse, P0 ;  /* 0x000000016bd57824 */ /* 0x100fe400000e066a */
[----:B------:R2:W-:Y:S02]  /*50b0*/  LDGSTS.E [R122+0x400], desc[UR14][R202.64], P1 ;  /* 0x00400000ca7a7fae */ /* 0x0005e4000892184e */
[----:B------:R-:W-:Y:S02]  /*50c0*/  IMAD.X R211, R241, 0x1, R106, P2 ;  /* 0x00000001f1d37824 */ /* 0x000fe400010e066a */
[----:B------:R3:W-:Y:S01]  /*50d0*/  LDGSTS.E [R122+0x800], desc[UR14][R204.64], P1 ;  /* 0x00800000cc7a7fae */ /* 0x0007e2000892184e */
[----:B-1----:R-:W-:-:S03]  /*50e0*/  IADD3 R200, P0, R8, R187, RZ ;  /* 0x000000bb08c87210 */ /* 0x002fc60007f1e0ff */
[----:B------:R1:W-:Y:S01]  /*50f0*/  LDGSTS.E [R122+0xc00], desc[UR14][R206.64], P1 ;  /* 0x00c00000ce7a7fae */ /* 0x0003e2000892184e */
[C---:B--2---:R-:W-:Y:S01]  /*5100*/  IADD3 R202, P2, R8.reuse, R183, RZ ;  /* 0x000000b708ca7210 */ /* 0x044fe20007f5e0ff */
[--C-:B------:R-:W-:Y:S02]  /*5110*/  IMAD.X R201, R237, 0x1, R106.reuse, P0 ;  /* 0x00000001edc97824 */ /* 0x100fe400000e066a */
[----:B------:R2:W-:Y:S01]  /*5120*/  LDGSTS.E [R122+0x1000], desc[UR14][R214.64], P1 ;  /* 0x01000000d67a7fae */ /* 0x0005e2000892184e */
[C---:B---3--:R-:W-:Y:S01]  /*5130*/  IADD3 R204, P0, R8.reuse, R179, RZ ;  /* 0x000000b308cc7210 */ /* 0x048fe20007f1e0ff */
[--C-:B------:R-:W-:Y:S02]  /*5140*/  IMAD.X R203, R233, 0x1, R106.reuse, P2 ;  /* 0x00000001e9cb7824 */ /* 0x100fe400010e066a */
[----:B------:R3:W-:Y:S01]  /*5150*/  LDGSTS.E [R122+0x1400], desc[UR14][R212.64], P1 ;  /* 0x01400000d47a7fae */ /* 0x0007e2000892184e */
[----:B-1----:R-:W-:Y:S01]  /*5160*/  IADD3 R206, P2, R8, R175, RZ ;  /* 0x000000af08ce7210 */ /* 0x002fe20007f5e0ff */
[----:B------:R-:W-:-:S02]  /*5170*/  IMAD.X R205, R229, 0x1, R106, P0 ;  /* 0x00000001e5cd7824 */ /* 0x000fc400000e066a */
        /* <DEDUP_REMOVED lines=46> */
[-C--:B------:R-:W-:Y:S02]  /*5460*/  IADD3 R121, P6, R121, R114.reuse, RZ ;  /* 0x0000007279797210 */ /* 0x080fe40007fde0ff */
[C---:B--2---:R-:W-:Y:S01]  /*5470*/  IADD3 R212, P2, R8.reuse, R117, RZ ;  /* 0x0000007508d47210 */ /* 0x044fe20007f5e0ff */
[----:B------:R-:W-:Y:S01]  /*5480*/  IMAD.X R215, R149, 0x1, R106, P0 ;  /* 0x0000000195d77824 */ /* 0x000fe200000e066a */
[----:B------:R2:W-:Y:S01]  /*5490*/  LDGSTS.E [R122+0x5800], desc[UR14][R202.64], P1 ;  /* 0x05800000ca7a7fae */ /* 0x0005e2000892184e */
[-C--:B------:R-:W-:Y:S01]  /*54a0*/  IADD3 R117, P5, R117, R114.reuse, RZ ;  /* 0x0000007275757210 */ /* 0x080fe20007fbe0ff */
[----:B------:R-:W-:Y:S01]  /*54b0*/  IMAD.X R149, R149, 0x1, R112, P6 ;  /* 0x0000000195957824 */ /* 0x000fe200030e0670 */
[C---:B---3--:R-:W-:Y:S01]  /*54c0*/  IADD3 R210, P0, R8.reuse, R115, RZ ;  /* 0x0000007308d27210 */ /* 0x048fe20007f1e0ff */
[C---:B------:R-:W-:Y:S01]  /*54d0*/  IMAD.X R213, R145.reuse, 0x1, R106, P2 ;  /* 0x0000000191d57824 */ /* 0x040fe200010e066a */
[----:B------:R3:W-:Y:S01]  /*54e0*/  LDGSTS.E [R122+0x5c00], desc[UR14][R204.64], P1 ;  /* 0x05c00000cc7a7fae */ /* 0x0007e2000892184e */
[----:B------:R-:W-:Y:S01]  /*54f0*/  IMAD.X R145, R145, 0x1, R112, P5 ;  /* 0x0000000191917824 */ /* 0x000fe200028e0670 */
[----:B-1----:R-:W-:Y:S01]  /*5500*/  IADD3 R200, P2, R8, R113, RZ ;  /* 0x0000007108c87210 */ /* 0x002fe20007f5e0ff */
[----:B------:R-:W-:Y:S01]  /*5510*/  IMAD.X R211, R141, 0x1, R106, P0 ;  /* 0x000000018dd37824 */ /* 0x000fe200000e066a */
[----:B------:R1:W-:Y:S01]  /*5520*/  LDGSTS.E [R122+0x6000], desc[UR14][R206.64], P1 ;  /* 0x06000000ce7a7fae */ /* 0x0003e2000892184e */
[----:B------:R-:W-:-:S02]  /*5530*/  IADD3 R139, P5, R139, R114, RZ ;  /* 0x000000728b8b7210 */ /* 0x000fc40007fbe0ff */
[C---:B--2---:R-:W-:Y:S01]  /*5540*/  IADD3 R202, P0, R8.reuse, R111, RZ ;  /* 0x0000006f08ca7210 */ /* 0x044fe20007f1e0ff */
[----:B------:R-:W-:Y:S01]  /*5550*/  IMAD.X R201, R137, 0x1, R106, P2 ;  /* 0x0000000189c97824 */ /* 0x000fe200010e066a */
[----:B------:R2:W-:Y:S01]  /*5560*/  LDGSTS.E [R122+0x6400], desc[UR14][R214.64], P1 ;  /* 0x06400000d67a7fae */ /* 0x0005e2000892184e */
[-C--:B------:R-:W-:Y:S01]  /*5570*/  IADD3 R115, P4, R115, R114.reuse, RZ ;  /* 0x0000007273737210 */ /* 0x080fe20007f9e0ff */
[----:B------:R-:W-:Y:S01]  /*5580*/  IMAD.X R173, R173, 0x1, R112, P5 ;  /* 0x00000001adad7824 */ /* 0x000fe200028e0670 */
[C---:B---3--:R-:W-:Y:S01]  /*5590*/  IADD3 R204, P2, R8.reuse, R109, RZ ;  /* 0x0000006d08cc7210 */ /* 0x048fe20007f5e0ff */
[----:B------:R-:W-:Y:S01]  /*55a0*/  IMAD.X R203, R133, 0x1, R106, P0 ;  /* 0x0000000185cb7824 */ /* 0x000fe200000e066a */
[----:B------:R2:W-:Y:S01]  /*55b0*/  LDGSTS.E [R122+0x6800], desc[UR14][R212.64], P1 ;  /* 0x06800000d47a7fae */ /* 0x0005e2000892184e */
[----:B------:R-:W-:Y:S01]  /*55c0*/  IADD3 R167, P5, R167, R114, RZ ;  /* 0x00000072a7a77210 */ /* 0x000fe20007fbe0ff */
[----:B------:R-:W-:Y:S01]  /*55d0*/  IMAD.X R141, R141, 0x1, R112, P4 ;  /* 0x000000018d8d7824 */ /* 0x000fe200020e0670 */
[----:B-1----:R-:W-:Y:S01]  /*55e0*/  IADD3 R206, P3, R8, R118, RZ ;  /* 0x0000007608ce7210 */ /* 0x002fe20007f7e0ff */
[----:B------:R-:W-:Y:S01]  /*55f0*/  IMAD.X R205, R129, 0x1, R106, P2 ;  /* 0x0000000181cd7824 */ /* 0x000fe200010e066a */
[----:B------:R2:W-:Y:S01]  /*5600*/  LDGSTS.E [R122+0x6c00], desc[UR14][R210.64], P1 ;  /* 0x06c00000d27a7fae */ /* 0x0005e2000892184e */
[-C--:B------:R-:W-:Y:S01]  /*5610*/  IADD3 R118, P0, R118, R114.reuse, RZ ;  /* 0x0000007276767210 */ /* 0x080fe20007f1e0ff */
[----:B------:R-:W-:Y:S01]  /*5620*/  IMAD.X R217, R217, 0x1, R112, P5 ;  /* 0x00000001d9d97824 */ /* 0x000fe200028e0670 */
[-C--:B------:R-:W-:Y:S01]  /*5630*/  IADD3 R111, P2, R111, R114.reuse, RZ ;  /* 0x000000726f6f7210 */ /* 0x080fe20007f5e0ff */
[----:B------:R-:W-:Y:S01]  /*5640*/  IMAD.X R207, R125, 0x1, R106, P3 ;  /* 0x000000017dcf7824 */ /* 0x000fe200018e066a */
[----:B------:R2:W-:Y:S01]  /*5650*/  LDGSTS.E [R122+0x7000], desc[UR14][R200.64], P1 ;  /* 0x07000000c87a7fae */ /* 0x0005e2000892184e */
[-C--:B------:R-:W-:Y:S01]  /*5660*/  IADD3 R113, P3, R113, R114.reuse, RZ ;  /* 0x0000007271717210 */ /* 0x080fe20007f7e0ff */
[--C-:B------:R-:W-:Y:S01]  /*5670*/  IMAD.X R125, R125, 0x1, R112.reuse, P0 ;  /* 0x000000017d7d7824 */ /* 0x100fe200000e0670 */
[-C--:B------:R-:W-:Y:S01]  /*5680*/  IADD3 R119, P0, R119, R114.reuse, RZ ;  /* 0x0000007277777210 */ /* 0x080fe20007f1e0ff */
[----:B------:R2:W-:Y:S01]  /*5690*/  LDGSTS.E [R122+0x7400], desc[UR14][R202.64], P1 ;  /* 0x07400000ca7a7fae */ /* 0x0005e2000892184e */
[--C-:B------:R-:W-:Y:S01]  /*56a0*/  IMAD.X R133, R133, 0x1, R112.reuse, P2 ;  /* 0x0000000185857824 */ /* 0x100fe200010e0670 */
[-C--:B------:R-:W-:Y:S01]  /*56b0*/  IADD3 R127, P2, R127, R114.reuse, RZ ;  /* 0x000000727f7f7210 */ /* 0x080fe20007f5e0ff */
[--C-:B------:R-:W-:Y:S01]  /*56c0*/  IMAD.X R137, R137, 0x1, R112.reuse, P3 ;  /* 0x0000000189897824 */ /* 0x100fe200018e0670 */
[----:B------:R2:W-:Y:S01]  /*56d0*/  LDGSTS.E [R122+0x7800], desc[UR14][R204.64], P1 ;  /* 0x07800000cc7a7fae */ /* 0x0005e2000892184e */
[-C--:B------:R-:W-:Y:S01]  /*56e0*/  IADD3 R131, P3, R131, R114.reuse, RZ ;  /* 0x0000007283837210 */ /* 0x080fe20007f7e0ff */
[--C-:B------:R-:W-:Y:S01]  /*56f0*/  IMAD.X R153, R153, 0x1, R112.reuse, P0 ;  /* 0x0000000199997824 */ /* 0x100fe200000e0670 */
[-C--:B------:R-:W-:Y:S01]  /*5700*/  IADD3 R135, P4, R135, R114.reuse, RZ ;  /* 0x0000007287877210 */ /* 0x080fe20007f9e0ff */
[----:B------:R2:W-:Y:S01]  /*5710*/  LDGSTS.E [R122+0x7c00], desc[UR14][R206.64], P1 ;  /* 0x07c00000ce7a7fae */ /* 0x0005e2000892184e */
[-C--:B------:R-:W-:Y:S01]  /*5720*/  IADD3 R109, P1, R109, R114.reuse, RZ ;  /* 0x000000726d6d7210 */ /* 0x080fe20007f3e0ff */
[--C-:B------:R-:W-:Y:S01]  /*5730*/  IMAD.X R161, R161, 0x1, R112.reuse, P2 ;  /* 0x00000001a1a17824 */ /* 0x100fe200010e0670 */
        /* <DEDUP_REMOVED lines=16> */
[----:B------:R-:W-:Y:S01]  /*5840*/  ISETP.NE.U32.AND P5, PT, R116, UR4, PT ;  /* 0x0000000474007c0c */ /* 0x000fe2000bfa5070 */
        /* <DEDUP_REMOVED lines=18> */
[----:B------:R-:W0:Y:S01]  /*5970*/  LDGDEPBAR ;  /* 0x00000000000079af */ /* 0x000e220000000000 */
[-C--:B------:R-:W-:Y:S01]  /*5980*/  IADD3 R227, P2, R227, R114.reuse, RZ ;  /* 0x00000072e3e37210 */ /* 0x080fe20007f5e0ff */
[--C-:B------:R-:W-:Y:S01]  /*5990*/  IMAD.X R239, R239, 0x1, R112.reuse, P6 ;  /* 0x00000001efef7824 */ /* 0x100fe200030e0670 */
[----:B------:R-:W-:Y:S01]  /*59a0*/  IADD3 R231, P3, R231, R114, RZ ;  /* 0x00000072e7e77210 */ /* 0x000fe20007f7e0ff */
[--C-:B------:R-:W-:Y:S01]  /*59b0*/  IMAD.X R243, R243, 0x1, R112.reuse, P0 ;  /* 0x00000001f3f37824 */ /* 0x100fe200000e0670 */
[----:B------:R-:W-:Y:S01]  /*59c0*/  LEA R235, P4, R96, R235, 0x2 ;  /* 0x000000eb60eb7211 */ /* 0x000fe200078810ff */
[----:B------:R-:W-:-:S02]  /*59d0*/  IMAD.X R245, R245, 0x1, R112, P1 ;  /* 0x00000001f5f57824 */ /* 0x000fc400008e0670 */
[--C-:B------:R-:W-:Y:S02]  /*59e0*/  IMAD.X R247, R247, 0x1, R112.reuse, P2 ;  /* 0x00000001f7f77824 */ /* 0x100fe400010e0670 */
[----:B------:R-:W-:Y:S02]  /*59f0*/  IMAD.X R249, R249, 0x1, R112, P3 ;  /* 0x00000001f9f97824 */ /* 0x000fe400018e0670 */
[----:B------:R-:W-:Y:S01]  /*5a00*/  IMAD.X R108, R108, 0x1, R251, P4 ;  /* 0x000000016c6c7824 */ /* 0x000fe200020e06fb */
[----:B--2---:R-:W-:Y:S06]  /*5a10*/  @P5 BRA `(.L_x_1) ;  /* 0xffffffec00a45947 */ /* 0x004fec000383ffff */
.L_x_0:
[----:B------:R-:W-:Y:S02]  /*5a20*/  WARPGROUP.DEPBAR.LE gsb0, 0x0 ;  /* 0x00008000000079c5 */ /* 0x000fe40000010000 */
[----:B------:R-:W-:-:S04]  /*5a30*/  DEPBAR.LE SB0, 0x0 ;  /* 0x000080000000791a */ /* 0x000fc80000000000 */
[----:B------:R-:W-:Y:S01]  /*5a40*/  R2UR UR4, R97 ;  /* 0x00000000610472ca */ /* 0x000fe200000e0000 */
[----:B------:R-:W-:Y:S01]  /*5a50*/  IMAD.MOV.U32 R11, RZ, RZ, R36 ;  /* 0x000000ffff0b7224 */ /* 0x000fe200078e0024 */
[C---:B------:R-:W-:Y:S01]  /*5a60*/  LOP3.LUT R208, R2.reuse, R9, RZ, 0xfc, !PT ;  /* 0x0000000902d07212 */ /* 0x040fe200078efcff */
[----:B------:R-:W-:Y:S01]  /*5a70*/  IMAD.MOV.U32 R15, RZ, RZ, R37 ;  /* 0x000000ffff0f7224 */ /* 0x000fe200078e0025 */
[C-C-:B------:R-:W-:Y:S01]  /*5a80*/  LOP3.LUT R206, R2.reuse, 0x4, R9.reuse, 0xfe, !PT ;  /* 0x0000000402ce7812 */ /* 0x140fe200078efe09 */
[----:B------:R-:W-:Y:S01]  /*5a90*/  IMAD.MOV.U32 R19, RZ, RZ, R38 ;  /* 0x000000ffff137224 */ /* 0x000fe200078e0026 */
[C-C-:B------:R-:W-:Y:S01]  /*5aa0*/  LOP3.LUT R204, R2.reuse, 0x8, R9.reuse, 0xfe, !PT ;  /* 0x0000000802cc7812 */ /* 0x140fe200078efe09 */
[----:B------:R-:W-:Y:S01]  /*5ab0*/  IMAD.MOV.U32 R8, RZ, RZ, R24 ;  /* 0x000000ffff087224 */ /* 0x000fe200078e0018 */
[C-C-:B------:R-:W-:Y:S01]  /*5ac0*/  LOP3.LUT R202, R2.reuse, 0xc, R9.reuse, 0xfe, !PT ;  /* 0x0000000c02ca7812 */ /* 0x140fe200078efe09 */
[----:B------:R-:W-:Y:S01]  /*5ad0*/  IMAD.MOV.U32 R10, RZ, RZ, R32 ;  /* 0x000000ffff0a7224 */ /* 0x000fe200078e0020 */
[C---:B------:R-:W-:Y:S01]  /*5ae0*/  LOP3.LUT R196, R2.reuse, 0x10, R9, 0xfe, !PT ;  /* 0x0000001002c47812 */ /* 0x040fe200078efe09 */
[----:B------:R-:W-:Y:S01]  /*5af0*/  IMAD.MOV.U32 R12, RZ, RZ, R25 ;  /* 0x000000ffff0c7224 */ /* 0x000fe200078e0019 */
[C-C-:B------:R-:W-:Y:S01]  /*5b00*/  LOP3.LUT R194, R2.reuse, 0x14, R9.reuse, 0xfe, !PT ;  /* 0x0000001402c27812 */ /* 0x140fe200078efe09 */
[----:B------:R-:W-:Y:S01]  /*5b10*/  ULEA UR5, UR4, UR7, 0x4 ;  /* 0x0000000704057291 */ /* 0x000fe2000f8e203f */
[C---:B------:R-:W-:Y:S01]  /*5b20*/  LOP3.LUT R192, R2.reuse, 0x18, R9, 0xfe, !PT ;  /* 0x0000001802c07812 */ /* 0x040fe200078efe09 */
[----:B------:R-:W-:Y:S01]  /*5b30*/  IMAD.MOV.U32 R13, RZ, RZ, R29 ;  /* 0x000000ffff0d7224 */ /* 0x000fe200078e001d */
[C---:B------:R-:W-:Y:S01]  /*5b40*/  LOP3.LUT R92, R2.reuse, 0xfc, R9, 0xfe, !PT ;  /* 0x000000fc025c7812 */ /* 0x040fe200078efe09 */
[----:B------:R-:W-:Y:S01]  /*5b50*/  IMAD.MOV.U32 R14, RZ, RZ, R33 ;  /* 0x000000ffff0e7224 */ /* 0x000fe200078e0021 */
[----:B------:R-:W-:Y:S01]  /*5b60*/  BAR.SYNC.DEFER_BLOCKING 0x0 ;  /* 0x0000000000007b1d */ /* 0x000fe20000010000 */
        /* <DEDUP_REMOVED lines=8> */
[C---:B------:R-:W-:Y:S01]  /*5bf0*/  LOP3.LUT R98, R2.reuse, 0xe8, R9, 0xfe, !PT ;  /* 0x000000e802627812 */ /* 0x040fe200078efe09 */
[----:B------:R-:W-:Y:S01]  /*5c00*/  IMAD.MOV.U32 R37, RZ, RZ, R31 ;  /* 0x000000ffff257224 */ /* 0x000fe200078e001f */
[C---:B------:R-:W-:Y:S01]  /*5c10*/  LOP3.LUT R4, R2.reuse, 0xe4, R9, 0xfe, !PT ;  /* 0x000000e402047812 */ /* 0x040fe200078efe09 */
[----:B------:R-:W-:Y:S01]  /*5c20*/  IMAD.MOV.U32 R38, RZ, RZ, R35 ;  /* 0x000000ffff267224 */ /* 0x000fe200078e0023 */
[C-C-:B------:R-:W-:Y:S01]  /*5c30*/  LOP3.LUT R0, R2.reuse, 0xe0, R9.reuse, 0xfe, !PT ;  /* 0x000000e002007812 */ /* 0x140fe200078efe09 */
[----:B------:R-:W-:Y:S01]  /*5c40*/  USHF.R.U32.HI UR4, URZ, 0x2, UR4 ;  /* 0x000000023f047899 */ /* 0x000fe20008011604 */
[C-C-:B------:R-:W-:Y:S01]  /*5c50*/  LOP3.LUT R6, R2.reuse, 0xdc, R9.reuse, 0xfe, !PT ;  /* 0x000000dc02067812 */ /* 0x140fe200078efe09 */
[----:B------:R-:W-:Y:S01]  /*5c60*/  IMAD.MOV.U32 R27, RZ, RZ, R52 ;  /* 0x000000ffff1b7224 */ /* 0x000fe200078e0034 */
[C---:B------:R-:W-:Y:S01]  /*5c70*/  LOP3.LUT R100, R2.reuse, 0xd8, R9, 0xfe, !PT ;  /* 0x000000d802647812 */ /* 0x040fe200078efe09 */
[----:B------:R-:W-:Y:S01]  /*5c80*/  IMAD.MOV.U32 R31, RZ, RZ, R53 ;  /* 0x000000ffff1f7224 */ /* 0x000fe200078e0035 */
[C-C-:B------:R-:W-:Y:S01]  /*5c90*/  LOP3.LUT R102, R2.reuse, 0xd4, R9.reuse, 0xfe, !PT ;  /* 0x000000d402667812 */ /* 0x140fe200078efe09 */
[----:B------:R-:W-:Y:S01]  /*5ca0*/  IMAD.MOV.U32 R35, RZ, RZ, R54 ;  /* 0x000000ffff237224 */ /* 0x000fe200078e0036 */
[C-C-:B------:R-:W-:Y:S01]  /*5cb0*/  LOP3.LUT R104, R2.reuse, 0xd0, R9.reuse, 0xfe, !PT ;  /* 0x000000d002687812 */ /* 0x140fe200078efe09 */
[----:B------:R-:W-:Y:S01]  /*5cc0*/  IMAD.MOV.U32 R24, RZ, RZ, R40 ;  /* 0x000000ffff187224 */ /* 0x000fe200078e0028 */
[C-C-:B------:R-:W-:Y:S01]  /*5cd0*/  LOP3.LUT R106, R2.reuse, 0xcc, R9.reuse, 0xfe, !PT ;  /* 0x000000cc026a7812 */ /* 0x140fe200078efe09 */
[----:B------:R-:W-:Y:S01]  /*5ce0*/  STS.128 [R5+UR5+0x400], R12 ;  /* 0x0004000c05007988 */ /* 0x000fe20008000c05 */
        /* <DEDUP_REMOVED lines=8> */
[C---:B------:R-:W-:Y:S01]  /*5d70*/  LOP3.LUT R116, R2.reuse, 0xb8, R9, 0xfe, !PT ;  /* 0x000000b802747812 */ /* 0x040fe200078efe09 */
        /* <DEDUP_REMOVED lines=44> */
[----:B------:R-:W1:Y:S01]  /*6040*/  LDC R91, c[0x0][0x248] ;  /* 0x00009200ff5b7b82 */ /* 0x000e620000000800 */
        /* <DEDUP_REMOVED lines=29> */
[----:B------:R-:W-:Y:S01]  /*6220*/  ULDC.64 UR8, c[0x0][0x220] ;  /* 0x0000880000087ab9 */ /* 0x000fe20000000a00 */
[----:B------:R-:W-:-:S02]  /*6230*/  LOP3.LUT R200, R2, 0x20, R9, 0xfe, !PT ;  /* 0x0000002002c87812 */ /* 0x000fc400078efe09 */
[----:B------:R-:W-:Y:S01]  /*6240*/  LOP3.LUT R2, R2, 0x1c, R9, 0xfe, !PT ;  /* 0x0000001c02027812 */ /* 0x000fe200078efe09 */
[----:B------:R-:W-:Y:S01]  /*6250*/  IMAD.MOV.U32 R9, RZ, RZ, R28 ;  /* 0x000000ffff097224 */ /* 0x000fe200078e001c */
[----:B------:R-:W-:Y:S01]  /*6260*/  LOP3.LUT R3, R3, UR4, RZ, 0x3c, !PT ;  /* 0x0000000403037c12 */ /* 0x000fe2000f8e3cff */
[----:B------:R-:W-:Y:S01]  /*6270*/  IMAD.MOV.U32 R28, RZ, RZ, R41 ;  /* 0x000000ffff1c7224 */ /* 0x000fe200078e0029 */
[----:B------:R-:W-:Y:S01]  /*6280*/  ULDC UR4, c[0x0][0x244] ;  /* 0x0000910000047ab9 */ /* 0x000fe20000000800 */
[----:B------:R-:W-:Y:S01]  /*6290*/  IMAD.MOV.U32 R41, RZ, RZ, R60 ;  /* 0x000000ffff297224 */ /* 0x000fe200078e003c */
[----:B------:R-:W-:Y:S01]  /*62a0*/  STS.128 [R5+UR5], R8 ;  /* 0x0000000805007988 */ /* 0x000fe20008000c05 */
[----:B------:R-:W-:Y:S01]  /*62b0*/  LOP3.LUT R89, R3, 0x40, RZ, 0x3c, !PT ;  /* 0x0000004003597812 */ /* 0x000fe200078e3cff */
[----:B------:R-:W-:Y:S01]  /*62c0*/  IMAD.MOV.U32 R60, RZ, RZ, R73 ;  /* 0x000000ffff3c7224 */ /* 0x000fe200078e0049 */
[----:B------:R-:W-:Y:S01]  /*62d0*/  BAR.SYNC.DEFER_BLOCKING 0x0 ;  /* 0x0000000000007b1d */ /* 0x000fe20000010000 */
[----:B------:R-:W-:-:S04]  /*62e0*/  ISETP.GE.AND P0, PT, R7, R198, PT ;  /* 0x000000c60700720c */ /* 0x000fc80003f06270 */
[C---:B------:R-:W-:Y:S01]  /*62f0*/  ISETP.LT.AND P2, PT, R208.reuse, R199, !P0 ;  /* 0x000000c7d000720c */ /* 0x040fe20004741270 */
[----:B-1----:R-:W-:Y:S01]  /*6300*/  IMAD R208, R208, R91, RZ ;  /* 0x0000005bd0d07224 */ /* 0x002fe200078e02ff */
[C---:B------:R-:W-:Y:S01]  /*6310*/  ISETP.LT.AND P1, PT, R206.reuse, R199, !P0 ;  /* 0x000000c7ce00720c */ /* 0x040fe20004721270 */
[----:B------:R-:W-:Y:S01]  /*6320*/  IMAD R206, R206, R91, RZ ;  /* 0x0000005bcece7224 */ /* 0x000fe200078e02ff */
[C---:B------:R-:W-:Y:S01]  /*6330*/  ISETP.LT.AND P4, PT, R204.reuse, R199, !P0 ;  /* 0x000000c7cc00720c */ /* 0x040fe20004781270 */
[----:B------:R-:W-:Y:S01]  /*6340*/  IMAD R204, R204, R91, RZ ;  /* 0x0000005bcccc7224 */ /* 0x000fe200078e02ff */
[----:B------:R-:W1:Y:S04]  /*6350*/  LDS.128 R8, [R3+UR7] ;  /* 0x0000000703087984 */ /* 0x000e680008000c00 */
[----:B------:R-:W-:Y:S04]  /*6360*/  LDS.128 R12, [R3+UR7+0x800] ;  /* 0x00080007030c7984 */ /* 0x000fe80008000c00 */
[----:B------:R-:W2:Y:S04]  /*6370*/  LDS.128 R16, [R89+UR7] ;  /* 0x0000000759107984 */ /* 0x000ea80008000c00 */
[----:B------:R-:W-:Y:S01]  /*6380*/  LDS.128 R20, [R89+UR7+0x800] ;  /* 0x0008000759147984 */ /* 0x000fe20008000c00 */
[----:B------:R-:W-:Y:S06]  /*6390*/  BAR.SYNC.DEFER_BLOCKING 0x0 ;  /* 0x0000000000007b1d */ /* 0x000fec0000010000 */
[----:B------:R-:W-:Y:S04]  /*63a0*/  STS.128 [R5+UR5], R24 ;  /* 0x0000001805007988 */ /* 0x000fe80008000c05 */
[----:B------:R-:W-:Y:S04]  /*63b0*/  STS.128 [R5+UR5+0x400], R28 ;  /* 0x0004001c05007988 */ /* 0x000fe80008000c05 */
[----:B------:R-:W-:Y:S04]  /*63c0*/  STS.128 [R5+UR5+0x80], R32 ;  /* 0x0000802005007988 */ /* 0x000fe80008000c05 */
[----:B------:R-:W-:Y:S01]  /*63d0*/  STS.128 [R5+UR5+0x480], R52 ;  /* 0x0004803405007988 */ /* 0x000fe20008000c05 */
[----:B------:R-:W-:Y:S06]  /*63e0*/  BAR.SYNC.DEFER_BLOCKING 0x0 ;  /* 0x0000000000007b1d */ /* 0x000fec0000010000 */
[----:B------:R-:W3:Y:S04]  /*63f0*/  LDS.128 R24, [R3+UR7] ;  /* 0x0000000703187984 */ /* 0x000ee80008000c00 */
[----:B------:R-:W-:Y:S04]  /*6400*/  LDS.128 R28, [R3+UR7+0x800] ;  /* 0x00080007031c7984 */ /* 0x000fe80008000c00 */
[----:B------:R-:W4:Y:S04]  /*6410*/  LDS.128 R32, [R89+UR7] ;  /* 0x0000000759207984 */ /* 0x000f280008000c00 */
[----:B------:R-:W-:Y:S01]  /*6420*/  LDS.128 R36, [R89+UR7+0x800] ;  /* 0x0008000759247984 */ /* 0x000fe20008000c00 */
[----:B------:R-:W-:Y:S06]  /*6430*/  BAR.SYNC.DEFER_BLOCKING 0x0 ;  /* 0x0000000000007b1d */ /* 0x000fec0000010000 */
[----:B------:R-:W-:Y:S04]  /*6440*/  STS.128 [R5+UR5], R40 ;  /* 0x0000002805007988 */ /* 0x000fe80008000c05 */
[----:B------:R-:W-:Y:S04]  /*6450*/  STS.128 [R5+UR5+0x400], R44 ;  /* 0x0004002c05007988 */ /* 0x000fe80008000c05 */
[----:B------:R-:W-:Y:S04]  /*6460*/  STS.128 [R5+UR5+0x80], R48 ;  /* 0x0000803005007988 */ /* 0x000fe80008000c05 */
[----:B------:R5:W-:Y:S01]  /*6470*/  STS.128 [R5+UR5+0x480], R68 ;  /* 0x0004804405007988 */ /* 0x000be20008000c05 */
[----:B------:R-:W-:Y:S01]  /*6480*/  BAR.SYNC.DEFER_BLOCKING 0x0 ;  /* 0x0000000000007b1d */ /* 0x000fe20000010000 */
[----:B-----5:R-:W-:-:S05]  /*6490*/  IMAD R68, R7, UR4, RZ ;  /* 0x0000000407447c24 */ /* 0x020fca000f8e02ff */
[C---:B------:R-:W-:Y:S01]  /*64a0*/  LEA R7, P3, R68.reuse, UR8, 0x2 ;  /* 0x0000000844077c11 */ /* 0x040fe2000f8610ff */
[----:B------:R-:W5:Y:S04]  /*64b0*/  LDS.128 R40, [R3+UR7] ;  /* 0x0000000703287984 */ /* 0x000f680008000c00 */
[----:B------:R-:W-:Y:S04]  /*64c0*/  LDS.128 R44, [R3+UR7+0x800] ;  /* 0x00080007032c7984 */ /* 0x000fe80008000c00 */
[----:B------:R-:W5:Y:S04]  /*64d0*/  LDS.128 R48, [R89+UR7] ;  /* 0x0000000759307984 */ /* 0x000f680008000c00 */
[----:B------:R-:W-:Y:S01]  /*64e0*/  LDS.128 R52, [R89+UR7+0x800] ;  /* 0x0008000759347984 */ /* 0x000fe20008000c00 */
[----:B------:R-:W-:Y:S06]  /*64f0*/  BAR.SYNC.DEFER_BLOCKING 0x0 ;  /* 0x0000000000007b1d */ /* 0x000fec0000010000 */
[----:B------:R1:W-:Y:S04]  /*6500*/  STS.128 [R5+UR5], R56 ;  /* 0x0000003805007988 */ /* 0x0003e80008000c05 */
[----:B------:R2:W-:Y:S04]  /*6510*/  STS.128 [R5+UR5+0x400], R60 ;  /* 0x0004003c05007988 */ /* 0x0005e80008000c05 */
[----:B------:R3:W-:Y:S04]  /*6520*/  STS.128 [R5+UR5+0x80], R64 ;  /* 0x0000804005007988 */ /* 0x0007e80008000c05 */
[----:B------:R-:W-:Y:S01]  /*6530*/  STS.128 [R5+UR5+0x480], R84 ;  /* 0x0004805405007988 */ /* 0x000fe20008000c05 */
[----:B-1----:R-:W-:Y:S01]  /*6540*/  LEA.HI.X.SX32 R56, R68, UR9, 0x2, P3 ;  /* 0x0000000944387c11 */ /* 0x002fe200098f16ff */
[----:B------:R-:W-:Y:S01]  /*6550*/  BAR.SYNC.DEFER_BLOCKING 0x0 ;  /* 0x0000000000007b1d */ /* 0x000fe20000010000 */
[----:B------:R-:W-:-:S02]  /*6560*/  LEA R58, P3, R208, R7, 0x2 ;  /* 0x00000007d03a7211 */ /* 0x000fc400078610ff */
[----:B--2---:R-:W-:Y:S02]  /*6570*/  LEA R60, P5, R206, R7, 0x2 ;  /* 0x00000007ce3c7211 */ /* 0x004fe400078a10ff */
[-C--:B------:R-:W-:Y:S01]  /*6580*/  LEA.HI.X.SX32 R59, R208, R56.reuse, 0x2, P3 ;  /* 0x00000038d03b7211 */ /* 0x080fe200018f16ff */
[----:B------:R-:W-:Y:S01]  /*6590*/  IMAD R208, R91, 0x20, R208 ;  /* 0x000000205bd07824 */ /* 0x000fe200078e02d0 */
[C---:B------:R-:W-:Y:S01]  /*65a0*/  ISETP.LT.AND P3, PT, R202.reuse, R199, !P0 ;  /* 0x000000c7ca00720c */ /* 0x040fe20004761270 */
[----:B------:R-:W-:Y:S01]  /*65b0*/  IMAD R202, R202, R91, RZ ;  /* 0x0000005bcaca7224 */ /* 0x000fe200078e02ff */
[----:B------:R-:W-:Y:S02]  /*65c0*/  LEA.HI.X.SX32 R61, R206, R56, 0x2, P5 ;  /* 0x00000038ce3d7211 */ /* 0x000fe400028f16ff */
[-C--:B------:R-:W-:Y:S02]  /*65d0*/  LEA R62, P6, R204, R7.reuse, 0x2 ;  /* 0x00000007cc3e7211 */ /* 0x080fe400078c10ff */
[----:B---3--:R-:W-:-:S02]  /*65e0*/  LEA R64, P5, R202, R7, 0x2 ;  /* 0x00000007ca407211 */ /* 0x008fc400078a10ff */
[-C--:B------:R-:W-:Y:S02]  /*65f0*/  LEA.HI.X.SX32 R63, R204, R56.reuse, 0x2, P6 ;  /* 0x00000038cc3f7211 */ /* 0x080fe400030f16ff */
[----:B------:R-:W-:Y:S02]  /*6600*/  LEA.HI.X.SX32 R65, R202, R56, 0x2, P5 ;  /* 0x00000038ca417211 */ /* 0x000fe400028f16ff */
[C---:B------:R-:W-:Y:S01]  /*6610*/  ISETP.LT.AND P5, PT, R194.reuse, R199, !P0 ;  /* 0x000000c7c200720c */ /* 0x040fe200047a1270 */
[----:B------:R-:W-:Y:S01]  /*6620*/  IMAD R194, R194, R91, RZ ;  /* 0x0000005bc2c27224 */ /* 0x000fe200078e02ff */
[----:B------:R1:W-:Y:S04]  /*6630*/  @P2 STG.E desc[UR14][R58.64], R8 ;  /* 0x000000083a002986 */ /* 0x0003e8000c10190e */
[----:B------:R-:W-:-:S02]  /*6640*/  LEA R66, P6, R194, R7, 0x2 ;  /* 0x00000007c2427211 */ /* 0x000fc400078c10ff */
[-C--:B------:R-:W-:Y:S01]  /*6650*/  ISETP.LT.AND P2, PT, R200, R199.reuse, !P0 ;  /* 0x000000c7c800720c */ /* 0x080fe20004741270 */
[----:B------:R2:W-:Y:S01]  /*6660*/  @P1 STG.E desc[UR14][R60.64], R16 ;  /* 0x000000103c001986 */ /* 0x0005e2000c10190e */
[C---:B------:R-:W-:Y:S01]  /*6670*/  ISETP.LT.AND P1, PT, R196.reuse, R199, !P0 ;  /* 0x000000c7c400720c */ /* 0x040fe20004721270 */
[----:B------:R-:W-:Y:S01]  /*6680*/  IMAD R196, R196, R91, RZ ;  /* 0x0000005bc4c47224 */ /* 0x000fe200078e02ff */
[-C--:B------:R-:W-:Y:S01]  /*6690*/  LEA.HI.X.SX32 R67, R194, R56.reuse, 0x2, P6 ;  /* 0x00000038c2437211 */ /* 0x080fe200030f16ff */
[----:B------:R3:W-:Y:S03]  /*66a0*/  @P4 STG.E desc[UR14][R62.64], R9 ;  /* 0x000000093e004986 */ /* 0x0007e6000c10190e */
[----:B-1----:R-:W-:Y:S01]  /*66b0*/  LEA R58, P4, R196, R7, 0x2 ;  /* 0x00000007c43a7211 */ /* 0x002fe200078810ff */
[----:B------:R1:W-:Y:S01]  /*66c0*/  @P3 STG.E desc[UR14][R64.64], R17 ;  /* 0x0000001140003986 */ /* 0x0003e2000c10190e */
[C---:B------:R-:W-:Y:S01]  /*66d0*/  ISETP.LT.AND P3, PT, R192.reuse, R199, !P0 ;  /* 0x000000c7c000720c */ /* 0x040fe20004761270 */
[----:B------:R-:W-:Y:S01]  /*66e0*/  IMAD R192, R192, R91, RZ ;  /* 0x0000005bc0c07224 */ /* 0x000fe200078e02ff */
[----:B------:R-:W-:-:S02]  /*66f0*/  LEA.HI.X.SX32 R59, R196, R56, 0x2, P4 ;  /* 0x00000038c43b7211 */ /* 0x000fc400020f16ff */
[C---:B------:R-:W-:Y:S01]  /*6700*/  ISETP.LT.AND P4, PT, R2.reuse, R199, !P0 ;  /* 0x000000c70200720c */ /* 0x040fe20004781270 */
[----:B------:R-:W-:Y:S02]  /*6710*/  IMAD R2, R2, R91, RZ ;  /* 0x0000005b02027224 */ /* 0x000fe400078e02ff */
[----:B------:R4:W-:Y:S01]  /*6720*/  @P1 STG.E desc[UR14][R58.64], R10 ;  /* 0x0000000a3a001986 */ /* 0x0009e2000c10190e */
[-C--:B------:R-:W-:Y:S02]  /*6730*/  LEA R8, P1, R192, R7.reuse, 0x2 ;  /* 0x00000007c0087211 */ /* 0x080fe400078210ff */
[----:B--2---:R-:W-:Y:S01]  /*6740*/  LEA R16, P6, R2, R7, 0x2 ;  /* 0x0000000702107211 */ /* 0x004fe200078c10ff */
[----:B------:R2:W-:Y:S01]  /*6750*/  @P5 STG.E desc[UR14][R66.64], R18 ;  /* 0x0000001242005986 */ /* 0x0005e2000c10190e */
[-C--:B---3--:R-:W-:Y:S02]  /*6760*/  LEA.HI.X.SX32 R9, R192, R56.reuse, 0x2, P1 ;  /* 0x00000038c0097211 */ /* 0x088fe400008f16ff */
[----:B-1----:R-:W-:Y:S01]  /*6770*/  LEA.HI.X.SX32 R17, R2, R56, 0x2, P6 ;  /* 0x0000003802117211 */ /* 0x002fe200030f16ff */
[----:B------:R-:W-:Y:S01]  /*6780*/  IMAD R2, R91, 0x4, R208 ;  /* 0x000000045b027824 */ /* 0x000fe200078e02d0 */
[-C--:B------:R-:W-:Y:S01]  /*6790*/  ISETP.LT.AND P5, PT, R190, R199.reuse, !P0 ;  /* 0x000000c7be00720c */ /* 0x080fe200047a1270 */
[----:B------:R1:W-:Y:S01]  /*67a0*/  @P3 STG.E desc[UR14][R8.64], R11 ;  /* 0x0000000b08003986 */ /* 0x0003e2000c10190e */
[----:B------:R-:W-:-:S02]  /*67b0*/  ISETP.LT.AND P1, PT, R188, R199, !P0 ;  /* 0x000000c7bc00720c */ /* 0x000fc40004721270 */
[-C--:B----4-:R-:W-:Y:S01]  /*67c0*/  LEA R58, P3, R208, R7.reuse, 0x2 ;  /* 0x00000007d03a7211 */ /* 0x090fe200078610ff */
[----:B------:R3:W-:Y:S01]  /*67d0*/  @P4 STG.E desc[UR14][R16.64], R19 ;  /* 0x0000001310004986 */ /* 0x0007e2000c10190e */
[----:B------:R-:W-:Y:S01]  /*67e0*/  LEA R60, P6, R2, R7, 0x2 ;  /* 0x00000007023c7211 */ /* 0x000fe200078c10ff */
[C---:B--2---:R-:W-:Y:S01]  /*67f0*/  IMAD R18, R91.reuse, 0x4, R2 ;  /* 0x000000045b127824 */ /* 0x044fe200078e0202 */
[-C--:B------:R-:W-:Y:S02]  /*6800*/  LEA.HI.X.SX32 R59, R208, R56.reuse, 0x2, P3 ;  /* 0x00000038d03b7211 */ /* 0x080fe400018f16ff */
[-C--:B------:R-:W-:Y:S01]  /*6810*/  LEA.HI.X.SX32 R61, R2, R56.reuse, 0x2, P6 ;  /* 0x00000038023d7211 */ /* 0x080fe200030f16ff */
[C---:B------:R-:W-:Y:S01]  /*6820*/  IMAD R2, R91.reuse, 0x4, R18 ;  /* 0x000000045b027824 */ /* 0x040fe200078e0212 */
[----:B------:R-:W-:Y:S01]  /*6830*/  ISETP.LT.AND P3, PT, R186, R199, !P0 ;  /* 0x000000c7ba00720c */ /* 0x000fe20004761270 */
[----:B------:R2:W-:Y:S01]  /*6840*/  @P2 STG.E desc[UR14][R58.64], R24 ;  /* 0x000000183a002986 */ /* 0x0005e2000c10190e */
[-C--:B-1----:R-:W-:Y:S01]  /*6850*/  LEA R8, P2, R18, R7.reuse, 0x2 ;  /* 0x0000000712087211 */ /* 0x082fe200078410ff */
[----:B------:R-:W-:Y:S01]  /*6860*/  IMAD R62, R91, 0x4, R2 ;  /* 0x000000045b3e7824 */ /* 0x000fe200078e0202 */
[----:B------:R-:W-:Y:S01]  /*6870*/  LEA R10, P6, R2, R7, 0x2 ;  /* 0x00000007020a7211 */ /* 0x000fe200078c10ff */
[----:B------:R-:W-:Y:S01]  /*6880*/  @P5 STG.E desc[UR14][R60.64], R32 ;  /* 0x000000203c005986 */ /* 0x000fe2000c10190e */
[----:B------:R-:W-:-:S02]  /*6890*/  LEA.HI.X.SX32 R9, R18, R56, 0x2, P2 ;  /* 0x0000003812097211 */ /* 0x000fc400010f16ff */
[-C--:B------:R-:W-:Y:S02]  /*68a0*/  ISETP.LT.AND P4, PT, R184, R199.reuse, !P0 ;  /* 0x000000c7b800720c */ /* 0x080fe40004781270 */
[-C--:B------:R-:W-:Y:S01]  /*68b0*/  LEA.HI.X.SX32 R11, R2, R56.reuse, 0x2, P6 ;  /* 0x00000038020b7211 */ /* 0x080fe200030f16ff */
[----:B------:R1:W-:Y:S01]  /*68c0*/  @P1 STG.E desc[UR14][R8.64], R25 ;  /* 0x0000001908001986 */ /* 0x0003e2000c10190e */
[C---:B------:R-:W-:Y:S01]  /*68d0*/  IMAD R2, R91.reuse, 0x4, R62 ;  /* 0x000000045b027824 */ /* 0x040fe200078e023e */
[----:B------:R-:W-:Y:S02]  /*68e0*/  ISETP.LT.AND P5, PT, R182, R199, !P0 ;  /* 0x000000c7b600720c */ /* 0x000fe400047a1270 */
[-C--:B---3--:R-:W-:Y:S01]  /*68f0*/  LEA R16, P1, R62, R7.reuse, 0x2 ;  /* 0x000000073e107211 */ /* 0x088fe200078210ff */
[----:B--2---:R-:W-:Y:S01]  /*6900*/  IMAD R24, R91, 0x4, R2 ;  /* 0x000000045b187824 */ /* 0x004fe200078e0202 */
[----:B------:R-:W-:Y:S01]  /*6910*/  LEA R18, P6, R2, R7, 0x2 ;  /* 0x0000000702127211 */ /* 0x000fe200078c10ff */
[----:B------:R2:W-:Y:S01]  /*6920*/  @P3 STG.E desc[UR14][R10.64], R33 ;  /* 0x000000210a003986 */ /* 0x0005e2000c10190e */
[----:B------:R-:W-:-:S02]  /*6930*/  LEA.HI.X.SX32 R17, R62, R56, 0x2, P1 ;  /* 0x000000383e117211 */ /* 0x000fc400008f16ff */
[----:B------:R-:W-:Y:S02]  /*6940*/  ISETP.LT.AND P2, PT, R180, R199, !P0 ;  /* 0x000000c7b400720c */ /* 0x000fe40004741270 */
[----:B------:R-:W-:Y:S01]  /*6950*/  LEA.HI.X.SX32 R19, R2, R56, 0x2, P6 ;  /* 0x0000003802137211 */ /* 0x000fe200030f16ff */
[----:B------:R3:W-:Y:S01]  /*6960*/  @P4 STG.E desc[UR14][R16.64], R26 ;  /* 0x0000001a10004986 */ /* 0x0007e2000c10190e */
[C---:B------:R-:W-:Y:S01]  /*6970*/  IMAD R2, R91.reuse, 0x4, R24 ;  /* 0x000000045b027824 */ /* 0x040fe200078e0218 */
[----:B-1----:R-:W-:Y:S02]  /*6980*/  LEA R8, P4, R24, R7, 0x2 ;  /* 0x0000000718087211 */ /* 0x002fe400078810ff */
[----:B------:R1:W-:Y:S01]  /*6990*/  @P5 STG.E desc[UR14][R18.64], R34 ;  /* 0x0000002212005986 */ /* 0x0003e2000c10190e */
[----:B------:R-:W-:Y:S01]  /*69a0*/  ISETP.LT.AND P3, PT, R178, R199, !P0 ;  /* 0x000000c7b200720c */ /* 0x000fe20004761270 */
[----:B------:R-:W-:Y:S01]  /*69b0*/  IMAD R32, R91, 0x4, R2 ;  /* 0x000000045b207824 */ /* 0x000fe200078e0202 */
[----:B--2---:R-:W-:-:S02]  /*69c0*/  LEA R10, P5, R2, R7, 0x2 ;  /* 0x00000007020a7211 */ /* 0x004fc400078a10ff */
[-C--:B------:R-:W-:Y:S02]  /*69d0*/  LEA.HI.X.SX32 R9, R24, R56.reuse, 0x2, P4 ;  /* 0x0000003818097211 */ /* 0x080fe400020f16ff */
[-C--:B------:R-:W-:Y:S02]  /*69e0*/  ISETP.LT.AND P1, PT, R176, R199.reuse, !P0 ;  /* 0x000000c7b000720c */ /* 0x080fe40004721270 */
[-C--:B------:R-:W-:Y:S01]  /*69f0*/  LEA.HI.X.SX32 R11, R2, R56.reuse, 0x2, P5 ;  /* 0x00000038020b7211 */ /* 0x080fe200028f16ff */
[----:B------:R2:W-:Y:S01]  /*6a00*/  @P2 STG.E desc[UR14][R8.64], R27 ;  /* 0x0000001b08002986 */ /* 0x0005e2000c10190e */
[C---:B------:R-:W-:Y:S01]  /*6a10*/  IMAD R2, R91.reuse, 0x4, R32 ;  /* 0x000000045b027824 */ /* 0x040fe200078e0220 */
[----:B------:R-:W-:Y:S02]  /*6a20*/  ISETP.LT.AND P6, PT, R174, R199, !P0 ;  /* 0x000000c7ae00720c */ /* 0x000fe400047c1270 */
[-C--:B---3--:R-:W-:Y:S01]  /*6a30*/  LEA R16, P2, R32, R7.reuse, 0x2 ;  /* 0x0000000720107211 */ /* 0x088fe200078410ff */
[----:B-1----:R-:W-:Y:S01]  /*6a40*/  IMAD R18, R91, 0x4, R2 ;  /* 0x000000045b127824 */ /* 0x002fe200078e0202 */
[----:B------:R-:W-:Y:S01]  /*6a50*/  LEA R24, P5, R2, R7, 0x2 ;  /* 0x0000000702187211 */ /* 0x000fe200078a10ff */
[----:B------:R-:W-:Y:S01]  /*6a60*/  @P3 STG.E desc[UR14][R10.64], R35 ;  /* 0x000000230a003986 */ /* 0x000fe2000c10190e */
[----:B------:R-:W-:-:S02]  /*6a70*/  LEA.HI.X.SX32 R17, R32, R56, 0x2, P2 ;  /* 0x0000003820117211 */ /* 0x000fc400010f16ff */
[-C--:B------:R-:W-:Y:S01]  /*6a80*/  ISETP.LT.AND P4, PT, R172, R199.reuse, !P0 ;  /* 0x000000c7ac00720c */ /* 0x080fe20004781270 */
[----:B------:R-:W1:Y:S01]  /*6a90*/  LDS.128 R8, [R3+UR7] ;  /* 0x0000000703087984 */ /* 0x000e620008000c00 */
[----:B------:R-:W-:Y:S01]  /*6aa0*/  LEA.HI.X.SX32 R25, R2, R56, 0x2, P5 ;  /* 0x0000003802197211 */ /* 0x000fe200028f16ff */
[C---:B------:R-:W-:Y:S01]  /*6ab0*/  IMAD R2, R91.reuse, 0x4, R18 ;  /* 0x000000045b027824 */ /* 0x040fe200078e0212 */
[----:B------:R-:W-:Y:S01]  /*6ac0*/  ISETP.LT.AND P2, PT, R170, R199, !P0 ;  /* 0x000000c7aa00720c */ /* 0x000fe20004741270 */
[----:B-----5:R3:W-:Y:S01]  /*6ad0*/  @P1 STG.E desc[UR14][R16.64], R40 ;  /* 0x0000002810001986 */ /* 0x0207e2000c10190e */
[----:B------:R-:W-:Y:S01]  /*6ae0*/  LEA R26, P1, R18, R7, 0x2 ;  /* 0x00000007121a7211 */ /* 0x000fe200078210ff */
[----:B------:R-:W-:Y:S01]  /*6af0*/  IMAD R58, R91, 0x4, R2 ;  /* 0x000000045b3a7824 */ /* 0x000fe200078e0202 */
[----:B------:R-:W-:Y:S01]  /*6b00*/  ISETP.LT.AND P3, PT, R168, R199, !P0 ;  /* 0x000000c7a800720c */ /* 0x000fe20004761270 */
[----:B------:R4:W-:Y:S01]  /*6b10*/  @P6 STG.E desc[UR14][R24.64], R48 ;  /* 0x0000003018006986 */ /* 0x0009e2000c10190e */
[----:B------:R-:W-:-:S02]  /*6b20*/  LEA R32, P6, R2, R7, 0x2 ;  /* 0x0000000702207211 */ /* 0x000fc400078c10ff */
[-C--:B--2---:R-:W-:Y:S02]  /*6b30*/  LEA.HI.X.SX32 R27, R18, R56.reuse, 0x2, P1 ;  /* 0x00000038121b7211 */ /* 0x084fe400008f16ff */
[-C--:B------:R-:W-:Y:S01]  /*6b40*/  LEA.HI.X.SX32 R33, R2, R56.reuse, 0x2, P6 ;  /* 0x0000003802217211 */ /* 0x080fe200030f16ff */
[----:B------:R-:W2:Y:S01]  /*6b50*/  LDS.128 R16, [R89+UR7] ;  /* 0x0000000759107984 */ /* 0x000ea20008000c00 */
[C---:B------:R-:W-:Y:S01]  /*6b60*/  IMAD R2, R91.reuse, 0x4, R58 ;  /* 0x000000045b027824 */ /* 0x040fe200078e023a */
[----:B------:R-:W-:Y:S02]  /*6b70*/  ISETP.LT.AND P5, PT, R166, R199, !P0 ;  /* 0x000000c7a600720c */ /* 0x000fe400047a1270 */
[----:B------:R5:W-:Y:S01]  /*6b80*/  @P4 STG.E desc[UR14][R26.64], R41 ;  /* 0x000000291a004986 */ /* 0x000be2000c10190e */
[-C--:B------:R-:W-:Y:S01]  /*6b90*/  LEA R34, P4, R58, R7.reuse, 0x2 ;  /* 0x000000073a227211 */ /* 0x080fe200078810ff */
[----:B---3--:R-:W-:Y:S01]  /*6ba0*/  IMAD R40, R91, 0x4, R2 ;  /* 0x000000045b287824 */ /* 0x008fe200078e0202 */
[----:B----4-:R-:W-:Y:S01]  /*6bb0*/  LEA R24, P6, R2, R7, 0x2 ;  /* 0x0000000702187211 */ /* 0x010fe200078c10ff */
[----:B------:R3:W-:Y:S01]  /*6bc0*/  @P2 STG.E desc[UR14][R32.64], R49 ;  /* 0x0000003120002986 */ /* 0x0007e2000c10190e */
[----:B------:R-:W-:-:S02]  /*6bd0*/  LEA.HI.X.SX32 R35, R58, R56, 0x2, P4 ;  /* 0x000000383a237211 */ /* 0x000fc400020f16ff */
[----:B------:R-:W-:Y:S02]  /*6be0*/  ISETP.LT.AND P1, PT, R164, R199, !P0 ;  /* 0x000000c7a400720c */ /* 0x000fe40004721270 */
[-C--:B------:R-:W-:Y:S01]  /*6bf0*/  LEA.HI.X.SX32 R25, R2, R56.reuse, 0x2, P6 ;  /* 0x0000003802197211 */ /* 0x080fe200030f16ff */
[----:B------:R4:W-:Y:S01]  /*6c00*/  @P3 STG.E desc[UR14][R34.64], R42 ;  /* 0x0000002a22003986 */ /* 0x0009e2000c10190e */
[C---:B------:R-:W-:Y:S01]  /*6c10*/  IMAD R2, R91.reuse, 0x4, R40 ;  /* 0x000000045b027824 */ /* 0x040fe200078e0228 */
[----:B-----5:R-:W-:Y:S02]  /*6c20*/  LEA R26, P3, R40, R7, 0x2 ;  /* 0x00000007281a7211 */ /* 0x020fe400078610ff */
[----:B------:R-:W-:Y:S01]  /*6c30*/  ISETP.LT.AND P4, PT, R142, R199, !P0 ;  /* 0x000000c78e00720c */ /* 0x000fe20004781270 */
[----:B------:R5:W-:Y:S01]  /*6c40*/  @P5 STG.E desc[UR14][R24.64], R50 ;  /* 0x0000003218005986 */ /* 0x000be2000c10190e */
[----:B---3--:R-:W-:Y:S02]  /*6c50*/  LEA R32, P6, R2, R7, 0x2 ;  /* 0x0000000702207211 */ /* 0x008fe400078c10ff */
[----:B------:R-:W-:Y:S01]  /*6c60*/  LEA.HI.X.SX32 R27, R40, R56, 0x2, P3 ;  /* 0x00000038281b7211 */ /* 0x000fe200018f16ff */
[----:B------:R-:W-:Y:S01]  /*6c70*/  IMAD R40, R91, 0x4, R2 ;  /* 0x000000045b287824 */ /* 0x000fe200078e0202 */
[----:B------:R-:W-:-:S02]  /*6c80*/  ISETP.LT.AND P2, PT, R136, R199, !P0 ;  /* 0x000000c78800720c */ /* 0x000fc40004741270 */
[-C--:B------:R-:W-:Y:S01]  /*6c90*/  LEA.HI.X.SX32 R33, R2, R56.reuse, 0x2, P6 ;  /* 0x0000003802217211 */ /* 0x080fe200030f16ff */
[----:B------:R3:W-:Y:S01]  /*6ca0*/  @P1 STG.E desc[UR14][R26.64], R43 ;  /* 0x0000002b1a001986 */ /* 0x0007e2000c10190e */
[C---:B------:R-:W-:Y:S01]  /*6cb0*/  IMAD R2, R91.reuse, 0x4, R40 ;  /* 0x000000045b027824 */ /* 0x040fe200078e0228 */
[----:B----4-:R-:W-:Y:S02]  /*6cc0*/  LEA R34, P1, R40, R7, 0x2 ;  /* 0x0000000728227211 */ /* 0x010fe400078210ff */
[----:B------:R-:W-:Y:S01]  /*6cd0*/  ISETP.LT.AND P5, PT, R162, R199, !P0 ;  /* 0x000000c7a200720c */ /* 0x000fe200047a1270 */
[----:B------:R4:W-:Y:S01]  /*6ce0*/  @P4 STG.E desc[UR14][R32.64], R51 ;  /* 0x0000003320004986 */ /* 0x0009e2000c10190e */
[----:B-----5:R-:W-:Y:S02]  /*6cf0*/  LEA R24, P6, R2, R7, 0x2 ;  /* 0x0000000702187211 */ /* 0x020fe400078c10ff */
[----:B------:R-:W-:Y:S01]  /*6d00*/  LEA.HI.X.SX32 R35, R40, R56, 0x2, P1 ;  /* 0x0000003828237211 */ /* 0x000fe200008f16ff */
[----:B------:R-:W-:Y:S01]  /*6d10*/  IMAD R40, R91, 0x4, R2 ;  /* 0x000000045b287824 */ /* 0x000fe200078e0202 */
[----:B------:R-:W-:-:S02]  /*6d20*/  ISETP.LT.AND P3, PT, R160, R199, !P0 ;  /* 0x000000c7a000720c */ /* 0x000fc40004761270 */
[-C--:B------:R-:W-:Y:S01]  /*6d30*/  LEA.HI.X.SX32 R25, R2, R56.reuse, 0x2, P6 ;  /* 0x0000003802197211 */ /* 0x080fe200030f16ff */
[----:B-1----:R1:W-:Y:S01]  /*6d40*/  @P2 STG.E desc[UR14][R34.64], R8 ;  /* 0x0000000822002986 */ /* 0x0023e2000c10190e */
[C---:B------:R-:W-:Y:S01]  /*6d50*/  IMAD R2, R91.reuse, 0x4, R40 ;  /* 0x000000045b027824 */ /* 0x040fe200078e0228 */
[----:B---3--:R-:W-:Y:S02]  /*6d60*/  LEA R26, P2, R40, R7, 0x2 ;  /* 0x00000007281a7211 */ /* 0x008fe400078410ff */
[----:B------:R-:W-:Y:S01]  /*6d70*/  ISETP.LT.AND P4, PT, R158, R199, !P0 ;  /* 0x000000c79e00720c */ /* 0x000fe20004781270 */
[----:B--2---:R2:W-:Y:S01]  /*6d80*/  @P5 STG.E desc[UR14][R24.64], R16 ;  /* 0x0000001018005986 */ /* 0x0045e2000c10190e */
[----:B----4-:R-:W-:Y:S02]  /*6d90*/  LEA R32, P6, R2, R7, 0x2 ;  /* 0x0000000702207211 */ /* 0x010fe400078c10ff */
[----:B------:R-:W-:Y:S01]  /*6da0*/  LEA.HI.X.SX32 R27, R40, R56, 0x2, P2 ;  /* 0x00000038281b7211 */ /* 0x000fe200010f16ff */
[----:B------:R-:W-:Y:S01]  /*6db0*/  IMAD R40, R91, 0x4, R2 ;  /* 0x000000045b287824 */ /* 0x000fe200078e0202 */
[----:B------:R-:W-:-:S02]  /*6dc0*/  ISETP.LT.AND P1, PT, R156, R199, !P0 ;  /* 0x000000c79c00720c */ /* 0x000fc40004721270 */
[-C--:B------:R-:W-:Y:S01]  /*6dd0*/  LEA.HI.X.SX32 R33, R2, R56.reuse, 0x2, P6 ;  /* 0x0000003802217211 */ /* 0x080fe200030f16ff */
[----:B------:R-:W-:Y:S01]  /*6de0*/  @P3 STG.E desc[UR14][R26.64], R9 ;  /* 0x000000091a003986 */ /* 0x000fe2000c10190e */
[C---:B------:R-:W-:Y:S01]  /*6df0*/  IMAD R2, R91.reuse, 0x4, R40 ;  /* 0x000000045b027824 */ /* 0x040fe200078e0228 */
[----:B-1----:R-:W-:Y:S02]  /*6e00*/  LEA R34, P3, R40, R7, 0x2 ;  /* 0x0000000728227211 */ /* 0x002fe400078610ff */
[----:B------:R-:W-:Y:S01]  /*6e10*/  ISETP.LT.AND P5, PT, R154, R199, !P0 ;  /* 0x000000c79a00720c */ /* 0x000fe200047a1270 */
[----:B------:R1:W-:Y:S01]  /*6e20*/  @P4 STG.E desc[UR14][R32.64], R17 ;  /* 0x0000001120004986 */ /* 0x0003e2000c10190e */
[----:B--2---:R-:W-:Y:S02]  /*6e30*/  LEA R24, P6, R2, R7, 0x2 ;  /* 0x0000000702187211 */ /* 0x004fe400078c10ff */
[----:B------:R-:W-:Y:S01]  /*6e40*/  LEA.HI.X.SX32 R35, R40, R56, 0x2, P3 ;  /* 0x0000003828237211 */ /* 0x000fe200018f16ff */
[----:B------:R-:W-:Y:S01]  /*6e50*/  IMAD R40, R91, 0x4, R2 ;  /* 0x000000045b287824 */ /* 0x000fe200078e0202 */
[----:B------:R-:W-:-:S02]  /*6e60*/  ISETP.LT.AND P2, PT, R152, R199, !P0 ;  /* 0x000000c79800720c */ /* 0x000fc40004741270 */
[-C--:B------:R-:W-:Y:S01]  /*6e70*/  LEA.HI.X.SX32 R25, R2, R56.reuse, 0x2, P6 ;  /* 0x0000003802197211 */ /* 0x080fe200030f16ff */
[----:B------:R-:W-:Y:S01]  /*6e80*/  @P1 STG.E desc[UR14][R34.64], R10 ;  /* 0x0000000a22001986 */ /* 0x000fe2000c10190e */
[C---:B------:R-:W-:Y:S01]  /*6e90*/  IMAD R2, R91.reuse, 0x4, R40 ;  /* 0x000000045b027824 */ /* 0x040fe200078e0228 */
[----:B------:R-:W-:Y:S02]  /*6ea0*/  LEA R8, P1, R40, R7, 0x2 ;  /* 0x0000000728087211 */ /* 0x000fe400078210ff */
[----:B------:R-:W-:Y:S01]  /*6eb0*/  ISETP.LT.AND P4, PT, R150, R199, !P0 ;  /* 0x000000c79600720c */ /* 0x000fe20004781270 */
[----:B-1----:R-:W-:Y:S01]  /*6ec0*/  IMAD R32, R91, 0x4, R2 ;  /* 0x000000045b207824 */ /* 0x002fe200078e0202 */
[----:B------:R-:W-:Y:S01]  /*6ed0*/  LEA R16, P6, R2, R7, 0x2 ;  /* 0x0000000702107211 */ /* 0x000fe200078c10ff */
[----:B------:R1:W-:Y:S01]  /*6ee0*/  @P5 STG.E desc[UR14][R24.64], R18 ;  /* 0x0000001218005986 */ /* 0x0003e2000c10190e */
[----:B------:R-:W-:Y:S02]  /*6ef0*/  LEA.HI.X.SX32 R9, R40, R56, 0x2, P1 ;  /* 0x0000003828097211 */ /* 0x000fe400008f16ff */
[----:B------:R-:W-:-:S02]  /*6f00*/  ISETP.LT.AND P3, PT, R148, R199, !P0 ;  /* 0x000000c79400720c */ /* 0x000fc40004761270 */
[-C--:B------:R-:W-:Y:S01]  /*6f10*/  LEA.HI.X.SX32 R17, R2, R56.reuse, 0x2, P6 ;  /* 0x0000003802117211 */ /* 0x080fe200030f16ff */
[----:B------:R2:W-:Y:S01]  /*6f20*/  @P2 STG.E desc[UR14][R8.64], R11 ;  /* 0x0000000b08002986 */ /* 0x0005e2000c10190e */
[C---:B------:R-:W-:Y:S01]  /*6f30*/  IMAD R2, R91.reuse, 0x4, R32 ;  /* 0x000000045b027824 */ /* 0x040fe200078e0220 */
[----:B------:R-:W-:Y:S02]  /*6f40*/  LEA R26, P2, R32, R7, 0x2 ;  /* 0x00000007201a7211 */ /* 0x000fe400078410ff */
[----:B------:R-:W-:Y:S01]  /*6f50*/  ISETP.LT.AND P5, PT, R146, R199, !P0 ;  /* 0x000000c79200720c */ /* 0x000fe200047a1270 */
[----:B------:R3:W-:Y:S01]  /*6f60*/  @P4 STG.E desc[UR14][R16.64], R19 ;  /* 0x0000001310004986 */ /* 0x0007e2000c10190e */
[----:B-1----:R-:W-:Y:S01]  /*6f70*/  LEA R24, P6, R2, R7, 0x2 ;  /* 0x0000000702187211 */ /* 0x002fe200078c10ff */
[----:B------:R-:W-:Y:S01]  /*6f80*/  IMAD R18, R91, 0x4, R2 ;  /* 0x000000045b127824 */ /* 0x000fe200078e0202 */
[----:B------:R-:W-:Y:S02]  /*6f90*/  LEA.HI.X.SX32 R27, R32, R56, 0x2, P2 ;  /* 0x00000038201b7211 */ /* 0x000fe400010f16ff */
[----:B------:R-:W-:-:S02]  /*6fa0*/  ISETP.LT.AND P1, PT, R144, R199, !P0 ;  /* 0x000000c79000720c */ /* 0x000fc40004721270 */
[-C--:B------:R-:W-:Y:S01]  /*6fb0*/  LEA.HI.X.SX32 R25, R2, R56.reuse, 0x2, P6 ;  /* 0x0000003802197211 */ /* 0x080fe200030f16ff */
[----:B------:R1:W-:Y:S01]  /*6fc0*/  @P3 STG.E desc[UR14][R26.64], R12 ;  /* 0x0000000c1a003986 */ /* 0x0003e2000c10190e */
[C---:B------:R-:W-:Y:S01]  /*6fd0*/  IMAD R2, R91.reuse, 0x4, R18 ;  /* 0x000000045b027824 */ /* 0x040fe200078e0212 */
[----:B--2---:R-:W-:Y:S02]  /*6fe0*/  LEA R8, P3, R18, R7, 0x2 ;  /* 0x0000000712087211 */ /* 0x004fe400078610ff */
[----:B------:R-:W-:Y:S01]  /*6ff0*/  ISETP.LT.AND P4, PT, R140, R199, !P0 ;  /* 0x000000c78c00720c */ /* 0x000fe20004781270 */
[C---:B------:R-:W-:Y:S01]  /*7000*/  IMAD R32, R91.reuse, 0x4, R2 ;  /* 0x000000045b207824 */ /* 0x040fe200078e0202 */
[----:B------:R-:W-:Y:S01]  /*7010*/  LEA R10, P6, R2, R7, 0x2 ;  /* 0x00000007020a7211 */ /* 0x000fe200078c10ff */
[----:B------:R-:W-:Y:S01]  /*7020*/  @P5 STG.E desc[UR14][R24.64], R20 ;  /* 0x0000001418005986 */ /* 0x000fe2000c10190e */
[-C--:B------:R-:W-:Y:S02]  /*7030*/  LEA.HI.X.SX32 R9, R18, R56.reuse, 0x2, P3 ;  /* 0x0000003812097211 */ /* 0x080fe400018f16ff */
[-C--:B------:R-:W-:Y:S01]  /*7040*/  ISETP.LT.AND P2, PT, R138, R199.reuse, !P0 ;  /* 0x000000c78a00720c */ /* 0x080fe20004741270 */
[----:B------:R-:W-:Y:S01]  /*7050*/  LDS.128 R24, [R89+UR7+0x800] ;  /* 0x0008000759187984 */ /* 0x000fe20008000c00 */
[-C--:B------:R-:W-:Y:S01]  /*7060*/  LEA.HI.X.SX32 R11, R2, R56.reuse, 0x2, P6 ;  /* 0x00000038020b7211 */ /* 0x080fe200030f16ff */
[C---:B------:R-:W-:Y:S01]  /*7070*/  IMAD R2, R91.reuse, 0x4, R32 ;  /* 0x000000045b027824 */ /* 0x040fe200078e0220 */
[----:B------:R-:W-:Y:S01]  /*7080*/  ISETP.LT.AND P5, PT, R134, R199, !P0 ;  /* 0x000000c78600720c */ /* 0x000fe200047a1270 */
[----:B------:R2:W-:Y:S01]  /*7090*/  @P1 STG.E desc[UR14][R8.64], R13 ;  /* 0x0000000d08001986 */ /* 0x0005e2000c10190e */
[-C--:B---3--:R-:W-:Y:S01]  /*70a0*/  LEA R16, P1, R32, R7.reuse, 0x2 ;  /* 0x0000000720107211 */ /* 0x088fe200078210ff */
[----:B-1----:R-:W-:Y:S01]  /*70b0*/  IMAD R12, R91, 0x4, R2 ;  /* 0x000000045b0c7824 */ /* 0x002fe200078e0202 */
[----:B------:R-:W-:Y:S01]  /*70c0*/  LEA R18, P6, R2, R7, 0x2 ;  /* 0x0000000702127211 */ /* 0x000fe200078c10ff */
[----:B------:R1:W-:Y:S01]  /*70d0*/  @P4 STG.E desc[UR14][R10.64], R21 ;  /* 0x000000150a004986 */ /* 0x0003e2000c10190e */
[----:B------:R-:W-:-:S02]  /*70e0*/  LEA.HI.X.SX32 R17, R32, R56, 0x2, P1 ;  /* 0x0000003820117211 */ /* 0x000fc400008f16ff */
[----:B------:R-:W-:Y:S02]  /*70f0*/  ISETP.LT.AND P3, PT, R132, R199, !P0 ;  /* 0x000000c78400720c */ /* 0x000fe40004761270 */
[-C--:B------:R-:W-:Y:S01]  /*7100*/  LEA.HI.X.SX32 R19, R2, R56.reuse, 0x2, P6 ;  /* 0x0000003802137211 */ /* 0x080fe200030f16ff */
[----:B------:R3:W-:Y:S01]  /*7110*/  @P2 STG.E desc[UR14][R16.64], R14 ;  /* 0x0000000e10002986 */ /* 0x0007e2000c10190e */
[C---:B------:R-:W-:Y:S01]  /*7120*/  IMAD R2, R91.reuse, 0x4, R12 ;  /* 0x000000045b027824 */ /* 0x040fe200078e020c */
[----:B--2---:R-:W-:Y:S02]  /*7130*/  LEA R8, P2, R12, R7, 0x2 ;  /* 0x000000070c087211 */ /* 0x004fe400078410ff */
[----:B------:R-:W-:Y:S01]  /*7140*/  ISETP.LT.AND P4, PT, R130, R199, !P0 ;  /* 0x000000c78200720c */ /* 0x000fe20004781270 */
[----:B------:R-:W-:Y:S01]  /*7150*/  IMAD R20, R91, 0x4, R2 ;  /* 0x000000045b147824 */ /* 0x000fe200078e0202 */
[----:B-1----:R-:W-:Y:S01]  /*7160*/  LEA R10, P6, R2, R7, 0x2 ;  /* 0x00000007020a7211 */ /* 0x002fe200078c10ff */
[----:B------:R-:W-:Y:S01]  /*7170*/  @P5 STG.E desc[UR14][R18.64], R22 ;  /* 0x0000001612005986 */ /* 0x000fe2000c10190e */
[----:B------:R-:W-:-:S02]  /*7180*/  LEA.HI.X.SX32 R9, R12, R56, 0x2, P2 ;  /* 0x000000380c097211 */ /* 0x000fc400010f16ff */
[----:B------:R-:W-:Y:S02]  /*7190*/  ISETP.LT.AND P1, PT, R128, R199, !P0 ;  /* 0x000000c78000720c */ /* 0x000fe40004721270 */
[-C--:B------:R-:W-:Y:S01]  /*71a0*/  LEA.HI.X.SX32 R11, R2, R56.reuse, 0x2, P6 ;  /* 0x00000038020b7211 */ /* 0x080fe200030f16ff */
[----:B------:R1:W-:Y:S01]  /*71b0*/  @P3 STG.E desc[UR14][R8.64], R15 ;  /* 0x0000000f08003986 */ /* 0x0003e2000c10190e */
[C---:B------:R-:W-:Y:S01]  /*71c0*/  IMAD R2, R91.reuse, 0x4, R20 ;  /* 0x000000045b027824 */ /* 0x040fe200078e0214 */
[----:B------:R-:W-:Y:S02]  /*71d0*/  LEA R12, P3, R20, R7, 0x2 ;  /* 0x00000007140c7211 */ /* 0x000fe400078610ff */
[----:B------:R-:W-:Y:S01]  /*71e0*/  ISETP.LT.AND P5, PT, R126, R199, !P0 ;  /* 0x000000c77e00720c */ /* 0x000fe200047a1270 */
[----:B---3--:R-:W-:Y:S01]  /*71f0*/  IMAD R14, R91, 0x4, R2 ;  /* 0x000000045b0e7824 */ /* 0x008fe200078e0202 */
[----:B------:R-:W-:Y:S01]  /*7200*/  LEA R16, P6, R2, R7, 0x2 ;  /* 0x0000000702107211 */ /* 0x000fe200078c10ff */
[----:B------:R2:W-:Y:S01]  /*7210*/  @P4 STG.E desc[UR14][R10.64], R23 ;  /* 0x000000170a004986 */ /* 0x0005e2000c10190e */
[----:B------:R-:W-:-:S02]  /*7220*/  LEA.HI.X.SX32 R13, R20, R56, 0x2, P3 ;  /* 0x00000038140d7211 */ /* 0x000fc400018f16ff */
[-C--:B------:R-:W-:Y:S01]  /*7230*/  ISETP.LT.AND P2, PT, R124, R199.reuse, !P0 ;  /* 0x000000c77c00720c */ /* 0x080fe20004741270 */
[----:B------:R-:W3:Y:S01]  /*7240*/  LDS.128 R20, [R3+UR7+0x800] ;  /* 0x0008000703147984 */ /* 0x000ee20008000c00 */
[----:B------:R-:W-:Y:S01]  /*7250*/  LEA.HI.X.SX32 R17, R2, R56, 0x2, P6 ;  /* 0x0000003802117211 */ /* 0x000fe200030f16ff */
[C---:B------:R-:W-:Y:S01]  /*7260*/  IMAD R2, R91.reuse, 0x4, R14 ;  /* 0x000000045b027824 */ /* 0x040fe200078e020e */
[----:B------:R-:W-:Y:S01]  /*7270*/  ISETP.LT.AND P3, PT, R122, R199, !P0 ;  /* 0x000000c77a00720c */ /* 0x000fe20004761270 */
[----:B------:R4:W-:Y:S01]  /*7280*/  @P1 STG.E desc[UR14][R12.64], R28 ;  /* 0x0000001c0c001986 */ /* 0x0009e2000c10190e */
[----:B-1----:R-:W-:Y:S01]  /*7290*/  LEA R8, P1, R14, R7, 0x2 ;  /* 0x000000070e087211 */ /* 0x002fe200078210ff */
[----:B------:R-:W-:Y:S01]  /*72a0*/  IMAD R18, R91, 0x4, R2 ;  /* 0x000000045b127824 */ /* 0x000fe200078e0202 */
[----:B------:R-:W-:Y:S01]  /*72b0*/  ISETP.LT.AND P4, PT, R120, R199, !P0 ;  /* 0x000000c77800720c */ /* 0x000fe20004781270 */
[----:B------:R1:W-:Y:S01]  /*72c0*/  @P5 STG.E desc[UR14][R16.64], R36 ;  /* 0x0000002410005986 */ /* 0x0003e2000c10190e */
[----:B--2---:R-:W-:-:S02]  /*72d0*/  LEA R10, P6, R2, R7, 0x2 ;  /* 0x00000007020a7211 */ /* 0x004fc400078c10ff */
[-C--:B------:R-:W-:Y:S02]  /*72e0*/  LEA.HI.X.SX32 R9, R14, R56.reuse, 0x2, P1 ;  /* 0x000000380e097211 */ /* 0x080fe400008f16ff */
[-C--:B------:R-:W-:Y:S01]  /*72f0*/  LEA.HI.X.SX32 R11, R2, R56.reuse, 0x2, P6 ;  /* 0x00000038020b7211 */ /* 0x080fe200030f16ff */
[C---:B------:R-:W-:Y:S01]  /*7300*/  IMAD R2, R91.reuse, 0x4, R18 ;  /* 0x000000045b027824 */ /* 0x040fe200078e0212 */
[----:B------:R-:W-:Y:S01]  /*7310*/  ISETP.LT.AND P5, PT, R118, R199, !P0 ;  /* 0x000000c77600720c */ /* 0x000fe200047a1270 */
[----:B------:R2:W-:Y:S01]  /*7320*/  @P2 STG.E desc[UR14][R8.64], R29 ;  /* 0x0000001d08002986 */ /* 0x0005e2000c10190e */
[-C--:B----4-:R-:W-:Y:S02]  /*7330*/  LEA R12, P2, R18, R7.reuse, 0x2 ;  /* 0x00000007120c7211 */ /* 0x090fe400078410ff */
[----:B------:R-:W-:Y:S01]  /*7340*/  LEA R14, P6, R2, R7, 0x2 ;  /* 0x00000007020e7211 */ /* 0x000fe200078c10ff */
[----:B-1----:R-:W-:Y:S01]  /*7350*/  IMAD R16, R91, 0x4, R2 ;  /* 0x000000045b107824 */ /* 0x002fe200078e0202 */
[----:B------:R-:W-:Y:S01]  /*7360*/  LEA.HI.X.SX32 R13, R18, R56, 0x2, P2 ;  /* 0x00000038120d7211 */ /* 0x000fe200010f16ff */
[----:B------:R1:W-:Y:S01]  /*7370*/  @P3 STG.E desc[UR14][R10.64], R37 ;  /* 0x000000250a003986 */ /* 0x0003e2000c10190e */
[----:B------:R-:W-:-:S02]  /*7380*/  ISETP.LT.AND P1, PT, R116, R199, !P0 ;  /* 0x000000c77400720c */ /* 0x000fc40004721270 */
[-C--:B------:R-:W-:Y:S01]  /*7390*/  LEA.HI.X.SX32 R15, R2, R56.reuse, 0x2, P6 ;  /* 0x00000038020f7211 */ /* 0x080fe200030f16ff */
[----:B------:R4:W-:Y:S01]  /*73a0*/  @P4 STG.E desc[UR14][R12.64], R30 ;  /* 0x0000001e0c004986 */ /* 0x0009e2000c10190e */
[C---:B------:R-:W-:Y:S01]  /*73b0*/  IMAD R2, R91.reuse, 0x4, R16 ;  /* 0x000000045b027824 */ /* 0x040fe200078e0210 */
[----:B--2---:R-:W-:Y:S02]  /*73c0*/  LEA R8, P4, R16, R7, 0x2 ;  /* 0x0000000710087211 */ /* 0x004fe400078810ff */
[----:B------:R2:W-:Y:S01]  /*73d0*/  @P5 STG.E desc[UR14][R14.64], R38 ;  /* 0x000000260e005986 */ /* 0x0005e2000c10190e */
[----:B------:R-:W-:Y:S02]  /*73e0*/  ISETP.LT.AND P2, PT, R114, R199, !P0 ;  /* 0x000000c77200720c */ /* 0x000fe40004741270 */
[----:B------:R-:W-:Y:S01]  /*73f0*/  LEA.HI.X.SX32 R9, R16, R56, 0x2, P4 ;  /* 0x0000003810097211 */ /* 0x000fe200020f16ff */
[----:B------:R-:W-:Y:S01]  /*7400*/  IMAD R16, R91, 0x4, R2 ;  /* 0x000000045b107824 */ /* 0x000fe200078e0202 */
[----:B-1----:R-:W-:-:S02]  /*7410*/  LEA R10, P5, R2, R7, 0x2 ;  /* 0x00000007020a7211 */ /* 0x002fc400078a10ff */
[-C--:B------:R-:W-:Y:S01]  /*7420*/  ISETP.LT.AND P3, PT, R112, R199.reuse, !P0 ;  /* 0x000000c77000720c */ /* 0x080fe20004761270 */
[----:B------:R1:W-:Y:S01]  /*7430*/  @P1 STG.E desc[UR14][R8.64], R31 ;  /* 0x0000001f08001986 */ /* 0x0003e2000c10190e */
[-C--:B------:R-:W-:Y:S01]  /*7440*/  LEA.HI.X.SX32 R11, R2, R56.reuse, 0x2, P5 ;  /* 0x00000038020b7211 */ /* 0x080fe200028f16ff */
[C---:B------:R-:W-:Y:S01]  /*7450*/  IMAD R2, R91.reuse, 0x4, R16 ;  /* 0x000000045b027824 */ /* 0x040fe200078e0210 */
[----:B------:R-:W-:Y:S02]  /*7460*/  ISETP.LT.AND P6, PT, R110, R199, !P0 ;  /* 0x000000c76e00720c */ /* 0x000fe400047c1270 */
[-C--:B----4-:R-:W-:Y:S01]  /*7470*/  LEA R12, P1, R16, R7.reuse, 0x2 ;  /* 0x00000007100c7211 */ /* 0x090fe200078210ff */
[----:B------:R4:W-:Y:S01]  /*7480*/  @P2 STG.E desc[UR14][R10.64], R39 ;  /* 0x000000270a002986 */ /* 0x0009e2000c10190e */
[----:B--2---:R-:W-:Y:S02]  /*7490*/  LEA R14, P5, R2, R7, 0x2 ;  /* 0x00000007020e7211 */ /* 0x004fe400078a10ff */
[----:B------:R-:W-:Y:S01]  /*74a0*/  LEA.HI.X.SX32 R13, R16, R56, 0x2, P1 ;  /* 0x00000038100d7211 */ /* 0x000fe200008f16ff */
[----:B------:R-:W-:Y:S01]  /*74b0*/  IMAD R16, R91, 0x4, R2 ;  /* 0x000000045b107824 */ /* 0x000fe200078e0202 */
[----:B------:R-:W-:-:S02]  /*74c0*/  ISETP.LT.AND P4, PT, R108, R199, !P0 ;  /* 0x000000c76c00720c */ /* 0x000fc40004781270 */
[-C--:B------:R-:W-:Y:S01]  /*74d0*/  LEA.HI.X.SX32 R15, R2, R56.reuse, 0x2, P5 ;  /* 0x00000038020f7211 */ /* 0x080fe200028f16ff */
[----:B------:R2:W-:Y:S01]  /*74e0*/  @P3 STG.E desc[UR14][R12.64], R44 ;  /* 0x0000002c0c003986 */ /* 0x0005e2000c10190e */
[C---:B------:R-:W-:Y:S01]  /*74f0*/  IMAD R2, R91.reuse, 0x4, R16 ;  /* 0x000000045b027824 */ /* 0x040fe200078e0210 */
[----:B------:R-:W-:Y:S02]  /*7500*/  ISETP.LT.AND P2, PT, R106, R199, !P0 ;  /* 0x000000c76a00720c */ /* 0x000fe40004741270 */
[-C--:B-1----:R-:W-:Y:S01]  /*7510*/  LEA R8, P3, R16, R7.reuse, 0x2 ;  /* 0x0000000710087211 */ /* 0x082fe200078610ff */
[----:B------:R1:W-:Y:S01]  /*7520*/  @P6 STG.E desc[UR14][R14.64], R52 ;  /* 0x000000340e006986 */ /* 0x0003e2000c10190e */
[----:B----4-:R-:W-:Y:S02]  /*7530*/  LEA R10, P6, R2, R7, 0x2 ;  /* 0x00000007020a7211 */ /* 0x010fe400078c10ff */
[----:B------:R-:W-:Y:S01]  /*7540*/  LEA.HI.X.SX32 R9, R16, R56, 0x2, P3 ;  /* 0x0000003810097211 */ /* 0x000fe200018f16ff */
[----:B------:R-:W-:Y:S01]  /*7550*/  IMAD R16, R91, 0x4, R2 ;  /* 0x000000045b107824 */ /* 0x000fe200078e0202 */
[----:B------:R-:W-:-:S02]  /*7560*/  ISETP.LT.AND P1, PT, R104, R199, !P0 ;  /* 0x000000c76800720c */ /* 0x000fc40004721270 */
[-C--:B------:R-:W-:Y:S01]  /*7570*/  LEA.HI.X.SX32 R11, R2, R56.reuse, 0x2, P6 ;  /* 0x00000038020b7211 */ /* 0x080fe200030f16ff */
[----:B------:R4:W-:Y:S01]  /*7580*/  @P4 STG.E desc[UR14][R8.64], R45 ;  /* 0x0000002d08004986 */ /* 0x0009e2000c10190e */
[C---:B------:R-:W-:Y:S01]  /*7590*/  IMAD R2, R91.reuse, 0x4, R16 ;  /* 0x000000045b027824 */ /* 0x040fe200078e0210 */
[----:B--2---:R-:W-:Y:S02]  /*75a0*/  LEA R12, P4, R16, R7, 0x2 ;  /* 0x00000007100c7211 */ /* 0x004fe400078810ff */
[----:B------:R-:W-:Y:S01]  /*75b0*/  @P2 STG.E desc[UR14][R10.64], R53 ;  /* 0x000000350a002986 */ /* 0x000fe2000c10190e */
[----:B------:R-:W-:Y:S01]  /*75c0*/  ISETP.LT.AND P2, PT, R0, R199, !P0 ;  /* 0x000000c70000720c */ /* 0x000fe20004741270 */
[----:B------:R-:W-:Y:S01]  /*75d0*/  IMAD R0, R91, 0x4, R2 ;  /* 0x000000045b007824 */ /* 0x000fe200078e0202 */
[----:B------:R-:W-:Y:S02]  /*75e0*/  LEA.HI.X.SX32 R13, R16, R56, 0x2, P4 ;  /* 0x00000038100d7211 */ /* 0x000fe400020f16ff */
[----:B-1----:R-:W-:-:S02]  /*75f0*/  LEA R14, P6, R2, R7, 0x2 ;  /* 0x00000007020e7211 */ /* 0x002fc400078c10ff */
[-C--:B------:R-:W-:Y:S01]  /*7600*/  ISETP.LT.AND P5, PT, R102, R199.reuse, !P0 ;  /* 0x000000c76600720c */ /* 0x080fe200047a1270 */
[----:B------:R1:W-:Y:S01]  /*7610*/  @P1 STG.E desc[UR14][R12.64], R46 ;  /* 0x0000002e0c001986 */ /* 0x0003e2000c10190e */
[-C--:B------:R-:W-:Y:S02]  /*7620*/  ISETP.LT.AND P3, PT, R100, R199.reuse, !P0 ;  /* 0x000000c76400720c */ /* 0x080fe40004761270 */
[----:B------:R-:W-:Y:S01]  /*7630*/  ISETP.LT.AND P4, PT, R6, R199, !P0 ;  /* 0x000000c70600720c */ /* 0x000fe20004781270 */
[----:B------:R-:W-:Y:S01]  /*7640*/  IMAD R6, R91, 0x4, R0 ;  /* 0x000000045b067824 */ /* 0x000fe200078e0200 */
[----:B------:R-:W-:Y:S02]  /*7650*/  LEA.HI.X.SX32 R15, R2, R56, 0x2, P6 ;  /* 0x00000038020f7211 */ /* 0x000fe400030f16ff */
[-C--:B------:R-:W-:Y:S02]  /*7660*/  LEA R2, P1, R0, R7.reuse, 0x2 ;  /* 0x0000000700027211 */ /* 0x080fe400078210ff */
[----:B----4-:R-:W-:-:S02]  /*7670*/  LEA R8, P6, R6, R7, 0x2 ;  /* 0x0000000706087211 */ /* 0x010fc400078c10ff */
[-C--:B------:R-:W-:Y:S01]  /*7680*/  LEA.HI.X.SX32 R3, R0, R56.reuse, 0x2, P1 ;  /* 0x0000003800037211 */ /* 0x080fe200008f16ff */
[C---:B------:R-:W-:Y:S01]  /*7690*/  IMAD R0, R91.reuse, 0x4, R6 ;  /* 0x000000045b007824 */ /* 0x040fe200078e0206 */
[-C--:B------:R-:W-:Y:S01]  /*76a0*/  LEA.HI.X.SX32 R9, R6, R56.reuse, 0x2, P6 ;  /* 0x0000003806097211 */ /* 0x080fe200030f16ff */
[----:B------:R-:W-:Y:S01]  /*76b0*/  @P5 STG.E desc[UR14][R14.64], R54 ;  /* 0x000000360e005986 */ /* 0x000fe2000c10190e */
[-C--:B------:R-:W-:Y:S01]  /*76c0*/  ISETP.LT.AND P1, PT, R4, R199.reuse, !P0 ;  /* 0x000000c70400720c */ /* 0x080fe20004721270 */
[C---:B------:R-:W-:Y:S01]  /*76d0*/  IMAD R6, R91.reuse, 0x4, R0 ;  /* 0x000000045b067824 */ /* 0x040fe200078e0200 */
[----:B------:R-:W-:Y:S01]  /*76e0*/  ISETP.LT.AND P5, PT, R98, R199, !P0 ;  /* 0x000000c76200720c */ /* 0x000fe200047a1270 */
[----:B------:R2:W-:Y:S01]  /*76f0*/  @P3 STG.E desc[UR14][R2.64], R47 ;  /* 0x0000002f02003986 */ /* 0x0005e2000c10190e */
[-C--:B------:R-:W-:Y:S01]  /*7700*/  LEA R4, P3, R0, R7.reuse, 0x2 ;  /* 0x0000000700047211 */ /* 0x080fe200078610ff */
[C---:B-1----:R-:W-:Y:S01]  /*7710*/  IMAD R12, R91.reuse, 0x4, R6 ;  /* 0x000000045b0c7824 */ /* 0x042fe200078e0206 */
[----:B------:R-:W-:Y:S01]  /*7720*/  LEA R10, P6, R6, R7, 0x2 ;  /* 0x00000007060a7211 */ /* 0x000fe200078c10ff */
[----:B------:R1:W-:Y:S01]  /*7730*/  @P4 STG.E desc[UR14][R8.64], R55 ;  /* 0x0000003708004986 */ /* 0x0003e2000c10190e */
[-C--:B------:R-:W-:Y:S01]  /*7740*/  LEA.HI.X.SX32 R5, R0, R56.reuse, 0x2, P3 ;  /* 0x0000003800057211 */ /* 0x080fe200018f16ff */
[----:B------:R-:W-:Y:S01]  /*7750*/  IMAD R0, R91, 0x4, R12 ;  /* 0x000000045b007824 */ /* 0x000fe200078e020c */
[----:B------:R-:W-:-:S02]  /*7760*/  LEA.HI.X.SX32 R11, R6, R56, 0x2, P6 ;  /* 0x00000038060b7211 */ /* 0x000fc400030f16ff */
[----:B------:R-:W-:Y:S01]  /*7770*/  ISETP.LT.AND P4, PT, R90, R199, !P0 ;  /* 0x000000c75a00720c */ /* 0x000fe20004781270 */
[C---:B------:R-:W-:Y:S01]  /*7780*/  IMAD R6, R91.reuse, 0x4, R0 ;  /* 0x000000045b067824 */ /* 0x040fe200078e0200 */
[----:B---3--:R3:W-:Y:S01]  /*7790*/  @P2 STG.E desc[UR14][R4.64], R20 ;  /* 0x0000001404002986 */ /* 0x0087e2000c10190e */
[-C--:B--2---:R-:W-:Y:S02]  /*77a0*/  LEA R2, P6, R12, R7.reuse, 0x2 ;  /* 0x000000070c027211 */ /* 0x084fe400078c10ff */
[C---:B------:R-:W-:Y:S01]  /*77b0*/  IMAD R16, R91.reuse, 0x4, R6 ;  /* 0x000000045b107824 */ /* 0x040fe200078e0206 */
[----:B------:R2:W-:Y:S01]  /*77c0*/  @P1 STG.E desc[UR14][R10.64], R24 ;  /* 0x000000180a001986 */ /* 0x0005e2000c10190e */
[----:B-1----:R-:W-:Y:S02]  /*77d0*/  LEA R8, P1, R0, R7, 0x2 ;  /* 0x0000000700087211 */ /* 0x002fe400078210ff */
[----:B------:R-:W-:Y:S01]  /*77e0*/  ISETP.LT.AND P3, PT, R96, R199, !P0 ;  /* 0x000000c76000720c */ /* 0x000fe20004761270 */
[----:B------:R-:W-:Y:S01]  /*77f0*/  IMAD R18, R91, 0x4, R16 ;  /* 0x000000045b127824 */ /* 0x000fe200078e0210 */
[----:B------:R-:W-:-:S02]  /*7800*/  LEA.HI.X.SX32 R9, R0, R56, 0x2, P1 ;  /* 0x0000003800097211 */ /* 0x000fc400008f16ff */
[-C--:B------:R-:W-:Y:S01]  /*7810*/  LEA.HI.X.SX32 R3, R12, R56.reuse, 0x2, P6 ;  /* 0x000000380c037211 */ /* 0x080fe200030f16ff */
[----:B------:R-:W-:Y:S01]  /*7820*/  IMAD R91, R91, 0x4, R18 ;  /* 0x000000045b5b7824 */ /* 0x000fe200078e0212 */
[----:B---3--:R-:W-:Y:S02]  /*7830*/  LEA R4, P1, R16, R7, 0x2 ;  /* 0x0000000710047211 */ /* 0x008fe400078210ff */
[----:B------:R-:W-:Y:S01]  /*7840*/  ISETP.LT.AND P2, PT, R94, R199, !P0 ;  /* 0x000000c75e00720c */ /* 0x000fe20004741270 */
[----:B------:R2:W-:Y:S01]  /*7850*/  @P5 STG.E desc[UR14][R2.64], R21 ;  /* 0x0000001502005986 */ /* 0x0005e2000c10190e */
[----:B------:R-:W-:Y:S02]  /*7860*/  LEA R12, P6, R6, R7, 0x2 ;  /* 0x00000007060c7211 */ /* 0x000fe400078c10ff */
[----:B------:R-:W-:Y:S01]  /*7870*/  LEA.HI.X.SX32 R5, R16, R56, 0x2, P1 ;  /* 0x0000003810057211 */ /* 0x000fe200008f16ff */
[----:B------:R2:W-:Y:S01]  /*7880*/  @P4 STG.E desc[UR14][R8.64], R25 ;  /* 0x0000001908004986 */ /* 0x0005e2000c10190e */
[----:B------:R-:W-:-:S02]  /*7890*/  ISETP.LT.AND P1, PT, R88, R199, !P0 ;  /* 0x000000c75800720c */ /* 0x000fc40004721270 */
[----:B------:R-:W-:Y:S02]  /*78a0*/  ISETP.LT.AND P0, PT, R92, R199, !P0 ;  /* 0x000000c75c00720c */ /* 0x000fe40004701270 */
[----:B------:R-:W-:Y:S02]  /*78b0*/  LEA.HI.X.SX32 R13, R6, R56, 0x2, P6 ;  /* 0x00000038060d7211 */ /* 0x000fe400030f16ff */
[----:B------:R-:W-:-:S03]  /*78c0*/  LEA R14, P6, R18, R7, 0x2 ;  /* 0x00000007120e7211 */ /* 0x000fc600078c10ff */
[----:B------:R2:W-:Y:S01]  /*78d0*/  @P3 STG.E desc[UR14][R12.64], R22 ;  /* 0x000000160c003986 */ /* 0x0005e2000c10190e */
[-C--:B------:R-:W-:Y:S02]  /*78e0*/  LEA.HI.X.SX32 R15, R18, R56.reuse, 0x2, P6 ;  /* 0x00000038120f7211 */ /* 0x080fe400030f16ff */
[C---:B------:R-:W-:Y:S01]  /*78f0*/  LEA R6, P6, R91.reuse, R7, 0x2 ;  /* 0x000000075b067211 */ /* 0x040fe200078c10ff */
[----:B------:R2:W-:Y:S03]  /*7900*/  @P2 STG.E desc[UR14][R4.64], R26 ;  /* 0x0000001a04002986 */ /* 0x0005e6000c10190e */
[----:B------:R-:W-:Y:S01]  /*7910*/  LEA.HI.X.SX32 R7, R91, R56, 0x2, P6 ;  /* 0x000000385b077211 */ /* 0x000fe200030f16ff */
[----:B------:R2:W-:Y:S01]  /*7920*/  @P1 STG.E desc[UR14][R14.64], R23 ;  /* 0x000000170e001986 */ /* 0x0005e2000c10190e */
[----:B------:R-:W-:Y:S07]  /*7930*/  @!P0 EXIT ;  /* 0x000000000000894d */ /* 0x000fee0003800000 */
[----:B------:R-:W-:Y:S01]  /*7940*/  STG.E desc[UR14][R6.64], R27 ;  /* 0x0000001b06007986 */ /* 0x000fe2000c10190e */
[----:B------:R-:W-:Y:S05]  /*7950*/  EXIT ;  /* 0x000000000000794d */ /* 0x000fea0003800000 */
.L_x_2:
[----:B------:R-:W-:-:S00]  /*7960*/  BRA `(.L_x_2) ;  /* 0xfffffffc00fc7947 */ /* 0x000fc0000383ffff */
[----:B------:R-:W-:-:S00]  /*7970*/  NOP ;  /* 0x0000000000007918 */ /* 0x000fc00000000000 */
        /* <DEDUP_REMOVED lines=8> */
.L_x_3:


//--------------------- .nv.shared.matmul_kernel  --------------------------
	.section	.nv.shared.matmul_kernel,"aw",@nobits
	.sectionflags	@""
	.align	16
	.zero		1024


//--------------------- .nv.shared.reserved.0     --------------------------
	.section	.nv.shared.reserved.0,"aw",@nobits
	.weak		__nv_reservedSMEM_offset_0_alias
	.size		__nv_reservedSMEM_offset_0_alias, 0, 0
	.other		__nv_reservedSMEM_offset_0_alias,@"STO_CUDA_RESERVED_SHARED STV_DEFAULT"
__nv_reservedSMEM_offset_0_alias:
	.zero		0


//--------------------- .nv.constant0.matmul_kernel --------------------------
	.section	.nv.constant0.matmul_kernel,"a",@progbits
	.sectionflags	@""
	.align	4
.nv.constant0.matmul_kernel:
	.zero		608


//--------------------- SYMBOLS --------------------------

	.type		.nv.reservedSmem.offset0,@object
	.size		.nv.reservedSmem.offset0,0x4
